//
// Generated by NVIDIA NVVM Compiler
//
// Compiler Build ID: CL-36424714
// Cuda compilation tools, release 13.0, V13.0.88
// Based on NVVM 20.0.0
//

.version 9.0
.target sm_100
.address_size 64

	// .globl	_Z19normalize_chebyshevPfiii

.visible .entry _Z19normalize_chebyshevPfiii(
	.param .u64 .ptr .align 1 _Z19normalize_chebyshevPfiii_param_0,
	.param .u32 _Z19normalize_chebyshevPfiii_param_1,
	.param .u32 _Z19normalize_chebyshevPfiii_param_2,
	.param .u32 _Z19normalize_chebyshevPfiii_param_3
)
{
	.reg .pred 	%p<20>;
	.reg .b32 	%r<77>;
	.reg .b32 	%f<286>;
	.reg .b64 	%rd<31>;

	ld.param.u64 	%rd2, [_Z19normalize_chebyshevPfiii_param_0];
	ld.param.u32 	%r23, [_Z19normalize_chebyshevPfiii_param_1];
	ld.param.u32 	%r25, [_Z19normalize_chebyshevPfiii_param_2];
	ld.param.u32 	%r26, [_Z19normalize_chebyshevPfiii_param_3];
	cvta.to.global.u64 	%rd1, %rd2;
	mov.u32 	%r27, %ntid.x;
	mov.u32 	%r28, %ctaid.x;
	mul.lo.s32 	%r29, %r27, %r28;
	mov.u32 	%r30, %tid.x;
	mov.u32 	%r31, %ntid.y;
	mov.u32 	%r32, %ctaid.y;
	mov.u32 	%r33, %tid.y;
	mad.lo.s32 	%r34, %r31, %r32, %r33;
	mov.u32 	%r35, %ntid.z;
	mov.u32 	%r36, %ctaid.z;
	mov.u32 	%r37, %tid.z;
	mad.lo.s32 	%r2, %r35, %r36, %r37;
	neg.s32 	%r38, %r30;
	setp.ne.s32 	%p1, %r29, %r38;
	setp.ge.u32 	%p2, %r34, %r25;
	setp.ge.u32 	%p3, %r2, %r26;
	or.pred  	%p4, %p2, %p3;
	or.pred  	%p5, %p4, %p1;
	@%p5 bra 	$L__BB0_19;
	setp.lt.s32 	%p6, %r23, 1;
	mov.f32 	%f274, 0f00000000;
	mov.f32 	%f275, %f274;
	mov.f32 	%f276, %f274;
	mov.f32 	%f277, %f274;
	mov.f32 	%f278, %f274;
	mov.f32 	%f279, %f274;
	@%p6 bra 	$L__BB0_10;
	mad.lo.s32 	%r40, %r25, %r2, %r34;
	mul.lo.s32 	%r3, %r40, %r23;
	cvt.rn.f32.u32 	%f1, %r23;
	mul.f32 	%f2, %f1, 0f3F000000;
	and.b32  	%r4, %r23, 3;
	setp.lt.u32 	%p7, %r23, 4;
	mov.f32 	%f279, 0f00000000;
	mov.b32 	%r69, 0;
	mov.f32 	%f278, %f279;
	mov.f32 	%f277, %f279;
	mov.f32 	%f276, %f279;
	mov.f32 	%f275, %f279;
	mov.f32 	%f274, %f279;
	@%p7 bra 	$L__BB0_5;
	and.b32  	%r69, %r23, 2147483644;
	mov.f32 	%f279, 0f00000000;
	mov.b32 	%r72, 1;
	mov.u32 	%r71, %r3;
$L__BB0_4:
	.pragma "nounroll";
	add.s32 	%r42, %r72, -1;
	mul.wide.u32 	%rd3, %r71, 4;
	add.s64 	%rd4, %rd1, %rd3;
	ld.global.f32 	%f64, [%rd4];
	cvt.rn.f32.u32 	%f65, %r42;
	add.f32 	%f66, %f65, 0f3F000000;
	sub.f32 	%f67, %f66, %f2;
	add.f32 	%f68, %f67, %f67;
	div.rn.f32 	%f69, %f68, %f1;
	mul.f32 	%f70, %f69, 0f40400000;
	fma.rn.f32 	%f71, %f69, %f70, 0fBF800000;
	add.f32 	%f72, %f278, %f64;
	fma.rn.f32 	%f73, %f69, %f64, %f277;
	fma.rn.f32 	%f74, %f71, %f64, %f276;
	add.f32 	%f75, %f275, 0f3F800000;
	fma.rn.f32 	%f76, %f69, %f69, %f274;
	fma.rn.f32 	%f77, %f71, %f71, %f279;
	add.s32 	%r43, %r71, 1;
	mul.wide.u32 	%rd5, %r43, 4;
	add.s64 	%rd6, %rd1, %rd5;
	ld.global.f32 	%f78, [%rd6];
	cvt.rn.f32.u32 	%f79, %r72;
	add.f32 	%f80, %f79, 0f3F000000;
	sub.f32 	%f81, %f80, %f2;
	add.f32 	%f82, %f81, %f81;
	div.rn.f32 	%f83, %f82, %f1;
	mul.f32 	%f84, %f83, 0f40400000;
	fma.rn.f32 	%f85, %f83, %f84, 0fBF800000;
	add.f32 	%f86, %f72, %f78;
	fma.rn.f32 	%f87, %f83, %f78, %f73;
	fma.rn.f32 	%f88, %f85, %f78, %f74;
	add.f32 	%f89, %f75, 0f3F800000;
	fma.rn.f32 	%f90, %f83, %f83, %f76;
	fma.rn.f32 	%f91, %f85, %f85, %f77;
	add.s32 	%r44, %r71, 2;
	mul.wide.u32 	%rd7, %r44, 4;
	add.s64 	%rd8, %rd1, %rd7;
	ld.global.f32 	%f92, [%rd8];
	add.s32 	%r45, %r72, 1;
	cvt.rn.f32.u32 	%f93, %r45;
	add.f32 	%f94, %f93, 0f3F000000;
	sub.f32 	%f95, %f94, %f2;
	add.f32 	%f96, %f95, %f95;
	div.rn.f32 	%f97, %f96, %f1;
	mul.f32 	%f98, %f97, 0f40400000;
	fma.rn.f32 	%f99, %f97, %f98, 0fBF800000;
	add.f32 	%f100, %f86, %f92;
	fma.rn.f32 	%f101, %f97, %f92, %f87;
	fma.rn.f32 	%f102, %f99, %f92, %f88;
	add.f32 	%f103, %f89, 0f3F800000;
	fma.rn.f32 	%f104, %f97, %f97, %f90;
	fma.rn.f32 	%f105, %f99, %f99, %f91;
	add.s32 	%r46, %r71, 3;
	mul.wide.u32 	%rd9, %r46, 4;
	add.s64 	%rd10, %rd1, %rd9;
	ld.global.f32 	%f106, [%rd10];
	add.s32 	%r47, %r72, 2;
	cvt.rn.f32.u32 	%f107, %r47;
	add.f32 	%f108, %f107, 0f3F000000;
	sub.f32 	%f109, %f108, %f2;
	add.f32 	%f110, %f109, %f109;
	div.rn.f32 	%f111, %f110, %f1;
	mul.f32 	%f112, %f111, 0f40400000;
	fma.rn.f32 	%f113, %f111, %f112, 0fBF800000;
	add.f32 	%f278, %f100, %f106;
	fma.rn.f32 	%f277, %f111, %f106, %f101;
	fma.rn.f32 	%f276, %f113, %f106, %f102;
	add.f32 	%f275, %f103, 0f3F800000;
	fma.rn.f32 	%f274, %f111, %f111, %f104;
	fma.rn.f32 	%f279, %f113, %f113, %f105;
	add.s32 	%r14, %r72, 4;
	add.s32 	%r71, %r71, 4;
	add.s32 	%r48, %r72, 3;
	setp.eq.s32 	%p8, %r48, %r69;
	mov.u32 	%r72, %r14;
	@%p8 bra 	$L__BB0_5;
	bra.uni 	$L__BB0_4;
$L__BB0_5:
	setp.eq.s32 	%p9, %r4, 0;
	@%p9 bra 	$L__BB0_10;
	setp.eq.s32 	%p10, %r4, 1;
	@%p10 bra 	$L__BB0_8;
	add.s32 	%r49, %r69, %r3;
	mul.wide.u32 	%rd11, %r49, 4;
	add.s64 	%rd12, %rd1, %rd11;
	ld.global.f32 	%f115, [%rd12];
	cvt.rn.f32.u32 	%f116, %r69;
	add.f32 	%f117, %f116, 0f3F000000;
	sub.f32 	%f118, %f117, %f2;
	add.f32 	%f119, %f118, %f118;
	div.rn.f32 	%f120, %f119, %f1;
	mul.f32 	%f121, %f120, 0f40400000;
	fma.rn.f32 	%f122, %f120, %f121, 0fBF800000;
	add.f32 	%f123, %f278, %f115;
	fma.rn.f32 	%f124, %f120, %f115, %f277;
	fma.rn.f32 	%f125, %f122, %f115, %f276;
	fma.rn.f32 	%f126, %f120, %f120, %f274;
	fma.rn.f32 	%f127, %f122, %f122, %f279;
	add.s32 	%r50, %r69, 1;
	add.s32 	%r51, %r49, 1;
	mul.wide.u32 	%rd13, %r51, 4;
	add.s64 	%rd14, %rd1, %rd13;
	ld.global.f32 	%f128, [%rd14];
	cvt.rn.f32.u32 	%f129, %r50;
	add.f32 	%f130, %f129, 0f3F000000;
	sub.f32 	%f131, %f130, %f2;
	add.f32 	%f132, %f131, %f131;
	div.rn.f32 	%f133, %f132, %f1;
	mul.f32 	%f134, %f133, 0f40400000;
	fma.rn.f32 	%f135, %f133, %f134, 0fBF800000;
	add.f32 	%f278, %f123, %f128;
	fma.rn.f32 	%f277, %f133, %f128, %f124;
	fma.rn.f32 	%f276, %f135, %f128, %f125;
	fma.rn.f32 	%f274, %f133, %f133, %f126;
	fma.rn.f32 	%f279, %f135, %f135, %f127;
	add.f32 	%f136, %f275, 0f3F800000;
	add.f32 	%f275, %f136, 0f3F800000;
	add.s32 	%r69, %r69, 2;
$L__BB0_8:
	and.b32  	%r52, %r23, 1;
	setp.eq.b32 	%p11, %r52, 1;
	not.pred 	%p12, %p11;
	@%p12 bra 	$L__BB0_10;
	add.s32 	%r53, %r69, %r3;
	mul.wide.u32 	%rd15, %r53, 4;
	add.s64 	%rd16, %rd1, %rd15;
	ld.global.f32 	%f137, [%rd16];
	cvt.rn.f32.u32 	%f138, %r69;
	add.f32 	%f139, %f138, 0f3F000000;
	sub.f32 	%f140, %f139, %f2;
	add.f32 	%f141, %f140, %f140;
	div.rn.f32 	%f142, %f141, %f1;
	mul.f32 	%f143, %f142, 0f40400000;
	fma.rn.f32 	%f144, %f142, %f143, 0fBF800000;
	add.f32 	%f278, %f278, %f137;
	fma.rn.f32 	%f277, %f142, %f137, %f277;
	fma.rn.f32 	%f276, %f144, %f137, %f276;
	add.f32 	%f275, %f275, 0f3F800000;
	fma.rn.f32 	%f274, %f142, %f142, %f274;
	fma.rn.f32 	%f279, %f144, %f144, %f279;
$L__BB0_10:
	setp.lt.s32 	%p13, %r23, 1;
	@%p13 bra 	$L__BB0_19;
	mad.lo.s32 	%r55, %r25, %r2, %r34;
	mul.lo.s32 	%r9, %r55, %r23;
	cvt.rn.f32.u32 	%f45, %r23;
	mul.f32 	%f46, %f45, 0f3F000000;
	div.rn.f32 	%f47, %f278, %f275;
	and.b32  	%r10, %r23, 3;
	setp.lt.u32 	%p14, %r23, 4;
	mov.b32 	%r75, 0;
	@%p14 bra 	$L__BB0_14;
	and.b32  	%r75, %r23, 2147483644;
	mov.b32 	%r74, 1;
	mov.u32 	%r73, %r9;
$L__BB0_13:
	.pragma "nounroll";
	add.s32 	%r57, %r74, -1;
	cvt.rn.f32.u32 	%f145, %r57;
	add.f32 	%f146, %f145, 0f3F000000;
	sub.f32 	%f147, %f146, %f46;
	add.f32 	%f148, %f147, %f147;
	div.rn.f32 	%f149, %f148, %f45;
	mul.f32 	%f150, %f149, 0f40400000;
	fma.rn.f32 	%f151, %f149, %f150, 0fBF800000;
	mul.f32 	%f152, %f277, %f149;
	div.rn.f32 	%f153, %f152, %f274;
	add.f32 	%f154, %f47, %f153;
	mul.f32 	%f155, %f276, %f151;
	div.rn.f32 	%f156, %f155, %f279;
	add.f32 	%f157, %f154, %f156;
	mul.wide.u32 	%rd17, %r73, 4;
	add.s64 	%rd18, %rd1, %rd17;
	ld.global.f32 	%f158, [%rd18];
	sub.f32 	%f159, %f158, %f157;
	st.global.f32 	[%rd18], %f159;
	add.s32 	%r58, %r73, 1;
	cvt.rn.f32.u32 	%f160, %r74;
	add.f32 	%f161, %f160, 0f3F000000;
	sub.f32 	%f162, %f161, %f46;
	add.f32 	%f163, %f162, %f162;
	div.rn.f32 	%f164, %f163, %f45;
	mul.f32 	%f165, %f164, 0f40400000;
	fma.rn.f32 	%f166, %f164, %f165, 0fBF800000;
	mul.f32 	%f167, %f277, %f164;
	div.rn.f32 	%f168, %f167, %f274;
	add.f32 	%f169, %f47, %f168;
	mul.f32 	%f170, %f276, %f166;
	div.rn.f32 	%f171, %f170, %f279;
	add.f32 	%f172, %f169, %f171;
	mul.wide.u32 	%rd19, %r58, 4;
	add.s64 	%rd20, %rd1, %rd19;
	ld.global.f32 	%f173, [%rd20];
	sub.f32 	%f174, %f173, %f172;
	st.global.f32 	[%rd20], %f174;
	add.s32 	%r59, %r73, 2;
	add.s32 	%r60, %r74, 1;
	cvt.rn.f32.u32 	%f175, %r60;
	add.f32 	%f176, %f175, 0f3F000000;
	sub.f32 	%f177, %f176, %f46;
	add.f32 	%f178, %f177, %f177;
	div.rn.f32 	%f179, %f178, %f45;
	mul.f32 	%f180, %f179, 0f40400000;
	fma.rn.f32 	%f181, %f179, %f180, 0fBF800000;
	mul.f32 	%f182, %f277, %f179;
	div.rn.f32 	%f183, %f182, %f274;
	add.f32 	%f184, %f47, %f183;
	mul.f32 	%f185, %f276, %f181;
	div.rn.f32 	%f186, %f185, %f279;
	add.f32 	%f187, %f184, %f186;
	mul.wide.u32 	%rd21, %r59, 4;
	add.s64 	%rd22, %rd1, %rd21;
	ld.global.f32 	%f188, [%rd22];
	sub.f32 	%f189, %f188, %f187;
	st.global.f32 	[%rd22], %f189;
	add.s32 	%r61, %r73, 3;
	add.s32 	%r62, %r74, 2;
	cvt.rn.f32.u32 	%f190, %r62;
	add.f32 	%f191, %f190, 0f3F000000;
	sub.f32 	%f192, %f191, %f46;
	add.f32 	%f193, %f192, %f192;
	div.rn.f32 	%f194, %f193, %f45;
	mul.f32 	%f195, %f194, 0f40400000;
	fma.rn.f32 	%f196, %f194, %f195, 0fBF800000;
	mul.f32 	%f197, %f277, %f194;
	div.rn.f32 	%f198, %f197, %f274;
	add.f32 	%f199, %f47, %f198;
	mul.f32 	%f200, %f276, %f196;
	div.rn.f32 	%f201, %f200, %f279;
	add.f32 	%f202, %f199, %f201;
	mul.wide.u32 	%rd23, %r61, 4;
	add.s64 	%rd24, %rd1, %rd23;
	ld.global.f32 	%f203, [%rd24];
	sub.f32 	%f204, %f203, %f202;
	st.global.f32 	[%rd24], %f204;
	add.s32 	%r18, %r74, 4;
	add.s32 	%r73, %r73, 4;
	add.s32 	%r63, %r74, 3;
	setp.ne.s32 	%p15, %r63, %r75;
	mov.u32 	%r74, %r18;
	@%p15 bra 	$L__BB0_13;
$L__BB0_14:
	setp.eq.s32 	%p16, %r10, 0;
	@%p16 bra 	$L__BB0_19;
	setp.eq.s32 	%p17, %r10, 1;
	@%p17 bra 	$L__BB0_17;
	add.s32 	%r64, %r75, %r9;
	cvt.rn.f32.u32 	%f205, %r75;
	add.f32 	%f206, %f205, 0f3F000000;
	sub.f32 	%f207, %f206, %f46;
	add.f32 	%f208, %f207, %f207;
	div.rn.f32 	%f209, %f208, %f45;
	mul.f32 	%f210, %f209, 0f40400000;
	fma.rn.f32 	%f211, %f209, %f210, 0fBF800000;
	mul.f32 	%f212, %f277, %f209;
	div.rn.f32 	%f213, %f212, %f274;
	add.f32 	%f214, %f47, %f213;
	mul.f32 	%f215, %f276, %f211;
	div.rn.f32 	%f216, %f215, %f279;
	add.f32 	%f217, %f214, %f216;
	mul.wide.u32 	%rd25, %r64, 4;
	add.s64 	%rd26, %rd1, %rd25;
	ld.global.f32 	%f218, [%rd26];
	sub.f32 	%f219, %f218, %f217;
	st.global.f32 	[%rd26], %f219;
	add.s32 	%r65, %r75, 1;
	add.s32 	%r66, %r64, 1;
	cvt.rn.f32.u32 	%f220, %r65;
	add.f32 	%f221, %f220, 0f3F000000;
	sub.f32 	%f222, %f221, %f46;
	add.f32 	%f223, %f222, %f222;
	div.rn.f32 	%f224, %f223, %f45;
	mul.f32 	%f225, %f224, 0f40400000;
	fma.rn.f32 	%f226, %f224, %f225, 0fBF800000;
	mul.f32 	%f227, %f277, %f224;
	div.rn.f32 	%f228, %f227, %f274;
	add.f32 	%f229, %f47, %f228;
	mul.f32 	%f230, %f276, %f226;
	div.rn.f32 	%f231, %f230, %f279;
	add.f32 	%f232, %f229, %f231;
	mul.wide.u32 	%rd27, %r66, 4;
	add.s64 	%rd28, %rd1, %rd27;
	ld.global.f32 	%f233, [%rd28];
	sub.f32 	%f234, %f233, %f232;
	st.global.f32 	[%rd28], %f234;
	add.s32 	%r75, %r75, 2;
$L__BB0_17:
	and.b32  	%r67, %r23, 1;
	setp.eq.b32 	%p18, %r67, 1;
	not.pred 	%p19, %p18;
	@%p19 bra 	$L__BB0_19;
	add.s32 	%r68, %r75, %r9;
	cvt.rn.f32.u32 	%f235, %r75;
	add.f32 	%f236, %f235, 0f3F000000;
	sub.f32 	%f237, %f236, %f46;
	add.f32 	%f238, %f237, %f237;
	div.rn.f32 	%f239, %f238, %f45;
	mul.f32 	%f240, %f239, 0f40400000;
	fma.rn.f32 	%f241, %f239, %f240, 0fBF800000;
	mul.f32 	%f242, %f277, %f239;
	div.rn.f32 	%f243, %f242, %f274;
	add.f32 	%f244, %f47, %f243;
	mul.f32 	%f245, %f276, %f241;
	div.rn.f32 	%f246, %f245, %f279;
	add.f32 	%f247, %f244, %f246;
	mul.wide.u32 	%rd29, %r68, 4;
	add.s64 	%rd30, %rd1, %rd29;
	ld.global.f32 	%f248, [%rd30];
	sub.f32 	%f249, %f248, %f247;
	st.global.f32 	[%rd30], %f249;
$L__BB0_19:
	ret;

}


// ===== COMPILED SASS (sm_100) =====

	.target	sm_100

	.elftype	@"ET_EXEC"


//--------------------- .note.nv.tkinfo           --------------------------
	.section	.note.nv.tkinfo,"",@"SHT_NOTE"
	.sectionflags	@"SHF_NOTE_NV_TKINFO"
	.tkinfo
        /*0018*/ 	.word	0x00000002
        /*0030*/ 	.string	""
        /*0030*/ 	.string	"ptxas"
        /*0030*/ 	.string	"Cuda compilation tools, release 13.0, V13.0.88"
        /*0030*/ 	.string	"Build cuda_13.0.r13.0/compiler.36424714_0"
        /*0030*/ 	.string	"-arch sm_100 -m 64 "



//--------------------- .note.nv.cuinfo           --------------------------
	.section	.note.nv.cuinfo,"",@"SHT_NOTE"
	.sectionflags	@"SHF_NOTE_NV_CUINFO"
        /*0018*/ 	.short	0x0002
        /*001a*/ 	.short	0x0064
        /*001c*/ 	.short	0x0082
	.zero		2


//--------------------- .nv.info                  --------------------------
	.section	.nv.info,"",@"SHT_CUDA_INFO"
	.align	4


	//----- nvinfo : EIATTR_REGCOUNT
	.align		4
        /*0000*/ 	.byte	0x04, 0x2f
        /*0002*/ 	.short	(.L_1 - .L_0)
	.align		4
.L_0:
        /*0004*/ 	.word	index@(_Z19normalize_chebyshevPfiii)
        /*0008*/ 	.word	0x0000001e


	//----- nvinfo : EIATTR_FRAME_SIZE
	.align		4
.L_1:
        /*000c*/ 	.byte	0x04, 0x11
        /*000e*/ 	.short	(.L_3 - .L_2)
	.align		4
.L_2:
        /*0010*/ 	.word	index@($__internal_0_$__cuda_sm3x_div_rn_noftz_f32_slowpath)
        /*0014*/ 	.word	0x00000000


	//----- nvinfo : EIATTR_FRAME_SIZE
	.align		4
.L_3:
        /*0018*/ 	.byte	0x04, 0x11
        /*001a*/ 	.short	(.L_5 - .L_4)
	.align		4
.L_4:
        /*001c*/ 	.word	index@(_Z19normalize_chebyshevPfiii)
        /*0020*/ 	.word	0x00000000


	//----- nvinfo : EIATTR_MIN_STACK_SIZE
	.align		4
.L_5:
        /*0024*/ 	.byte	0x04, 0x12
        /*0026*/ 	.short	(.L_7 - .L_6)
	.align		4
.L_6:
        /*0028*/ 	.word	index@(_Z19normalize_chebyshevPfiii)
        /*002c*/ 	.word	0x00000000
.L_7:


//--------------------- .nv.compat                --------------------------
	.section	.nv.compat,"",@"SHT_CUDA_COMPAT_INFO"
	.align	4
        /*0000*/ 	.byte	0x02, 0x09, 0x00, 0x00, 0x02, 0x02, 0x01, 0x00, 0x02, 0x05, 0x05, 0x00, 0x03, 0x07, 0x01, 0x01
        /*0010*/ 	.byte	0x02, 0x03, 0x00, 0x00, 0x02, 0x06, 0x01, 0x00, 0x04, 0x0b, 0x08, 0x00, 0x01, 0x00, 0x00, 0x00
        /*0020*/ 	.byte	0x00, 0x00, 0x00, 0x00


//--------------------- .nv.info._Z19normalize_chebyshevPfiii --------------------------
	.section	.nv.info._Z19normalize_chebyshevPfiii,"",@"SHT_CUDA_INFO"
	.sectionflags	@""
	.align	4


	//----- nvinfo : EIATTR_CUDA_API_VERSION
	.align		4
        /*0000*/ 	.byte	0x04, 0x37
        /*0002*/ 	.short	(.L_9 - .L_8)
.L_8:
        /*0004*/ 	.word	0x00000082


	//----- nvinfo : EIATTR_KPARAM_INFO
	.align		4
.L_9:
        /*0008*/ 	.byte	0x04, 0x17
        /*000a*/ 	.short	(.L_11 - .L_10)
.L_10:
        /*000c*/ 	.word	0x00000000
        /*0010*/ 	.short	0x0003
        /*0012*/ 	.short	0x0010
        /*0014*/ 	.byte	0x00, 0xf0, 0x11, 0x00


	//----- nvinfo : EIATTR_KPARAM_INFO
	.align		4
.L_11:
        /*0018*/ 	.byte	0x04, 0x17
        /*001a*/ 	.short	(.L_13 - .L_12)
.L_12:
        /*001c*/ 	.word	0x00000000
        /*0020*/ 	.short	0x0002
        /*0022*/ 	.short	0x000c
        /*0024*/ 	.byte	0x00, 0xf0, 0x11, 0x00


	//----- nvinfo : EIATTR_KPARAM_INFO
	.align		4
.L_13:
        /*0028*/ 	.byte	0x04, 0x17
        /*002a*/ 	.short	(.L_15 - .L_14)
.L_14:
        /*002c*/ 	.word	0x00000000
        /*0030*/ 	.short	0x0001
        /*0032*/ 	.short	0x0008
        /*0034*/ 	.byte	0x00, 0xf0, 0x11, 0x00


	//----- nvinfo : EIATTR_KPARAM_INFO
	.align		4
.L_15:
        /*0038*/ 	.byte	0x04, 0x17
        /*003a*/ 	.short	(.L_17 - .L_16)
.L_16:
        /*003c*/ 	.word	0x00000000
        /*0040*/ 	.short	0x0000
        /*0042*/ 	.short	0x0000
        /*0044*/ 	.byte	0x00, 0xf5, 0x21, 0x00


	//----- nvinfo : EIATTR_SPARSE_MMA_MASK
	.align		4
.L_17:
        /*0048*/ 	.byte	0x03, 0x50
        /*004a*/ 	.short	0x0000


	//----- nvinfo : EIATTR_MAXREG_COUNT
	.align		4
        /*004c*/ 	.byte	0x03, 0x1b
        /*004e*/ 	.short	0x00ff


	//----- nvinfo : EIATTR_MERCURY_ISA_VERSION
	.align		4
        /*0050*/ 	.byte	0x03, 0x5f
        /*0052*/ 	.short	0x0101


	//----- nvinfo : EIATTR_VRC_CTA_INIT_COUNT
	.align		4
        /*0054*/ 	.byte	0x02, 0x4a
	.zero		1
	.zero		1


	//----- nvinfo : EIATTR_EXIT_INSTR_OFFSETS
	.align		4
        /*0058*/ 	.byte	0x04, 0x1c
        /*005a*/ 	.short	(.L_19 - .L_18)


	//   ....[0]....
.L_18:
        /*005c*/ 	.word	0x00000130


	//   ....[1]....
        /*0060*/ 	.word	0x00000ff0


	//   ....[2]....
        /*0064*/ 	.word	0x00002070


	//   ....[3]....
        /*0068*/ 	.word	0x00002830


	//   ....[4]....
        /*006c*/ 	.word	0x00002be0


	//----- nvinfo : EIATTR_CRS_STACK_SIZE
	.align		4
.L_19:
        /*0070*/ 	.byte	0x04, 0x1e
        /*0072*/ 	.short	(.L_21 - .L_20)
.L_20:
        /*0074*/ 	.word	0x00000000


	//----- nvinfo : EIATTR_CBANK_PARAM_SIZE
	.align		4
.L_21:
        /*0078*/ 	.byte	0x03, 0x19
        /*007a*/ 	.short	0x0014


	//----- nvinfo : EIATTR_PARAM_CBANK
	.align		4
        /*007c*/ 	.byte	0x04, 0x0a
        /*007e*/ 	.short	(.L_23 - .L_22)
	.align		4
.L_22:
        /*0080*/ 	.word	index@(.nv.constant0._Z19normalize_chebyshevPfiii)
        /*0084*/ 	.short	0x0380
        /*0086*/ 	.short	0x0014


	//----- nvinfo : EIATTR_SW_WAR
	.align		4
.L_23:
        /*0088*/ 	.byte	0x04, 0x36
        /*008a*/ 	.short	(.L_25 - .L_24)
.L_24:
        /*008c*/ 	.word	0x00000008
.L_25:


//--------------------- .nv.callgraph             --------------------------
	.section	.nv.callgraph,"",@"SHT_CUDA_CALLGRAPH"
	.align	4
	.sectionentsize	8
	.align		4
        /*0000*/ 	.word	0x00000000
	.align		4
        /*0004*/ 	.word	0xffffffff
	.align		4
        /*0008*/ 	.word	0x00000000
	.align		4
        /*000c*/ 	.word	0xfffffffe
	.align		4
        /*0010*/ 	.word	0x00000000
	.align		4
        /*0014*/ 	.word	0xfffffffd
	.align		4
        /*0018*/ 	.word	0x00000000
	.align		4
        /*001c*/ 	.word	0xfffffffc


//--------------------- .text._Z19normalize_chebyshevPfiii --------------------------
	.section	.text._Z19normalize_chebyshevPfiii,"ax",@progbits
	.align	128
        .global         _Z19normalize_chebyshevPfiii
        .type           _Z19normalize_chebyshevPfiii,@function
        .size           _Z19normalize_chebyshevPfiii,(.L_x_63 - _Z19normalize_chebyshevPfiii)
        .other          _Z19normalize_chebyshevPfiii,@"STO_CUDA_ENTRY STV_DEFAULT"
_Z19normalize_chebyshevPfiii:
.text._Z19normalize_chebyshevPfiii:
[----:B------:R-:W-:Y:S01]  /*0000*/  LDC R1, c[0x0][0x37c] ;  /* 0x0000df00ff017b82 */ /* 0x000fe20000000800 */
[----:B------:R-:W0:Y:S01]  /*0010*/  S2R R11, SR_CTAID.Z ;  /* 0x00000000000b7919 */ /* 0x000e220000002700 */
[----:B------:R-:W1:Y:S06]  /*0020*/  LDCU UR4, c[0x0][0x360] ;  /* 0x00006c00ff0477ac */ /* 0x000e6c0008000800 */
[----:B------:R-:W1:Y:S01]  /*0030*/  S2UR UR5, SR_CTAID.X ;  /* 0x00000000000579c3 */ /* 0x000e620000002500 */
[----:B------:R-:W0:Y:S01]  /*0040*/  S2R R2, SR_TID.Z ;  /* 0x0000000000027919 */ /* 0x000e220000002300 */
[----:B------:R-:W2:Y:S01]  /*0050*/  LDCU UR6, c[0x0][0x364] ;  /* 0x00006c80ff0677ac */ /* 0x000ea20008000800 */
[----:B------:R-:W2:Y:S01]  /*0060*/  S2R R10, SR_CTAID.Y ;  /* 0x00000000000a7919 */ /* 0x000ea20000002600 */
[----:B------:R-:W0:Y:S01]  /*0070*/  LDCU UR7, c[0x0][0x368] ;  /* 0x00006d00ff0777ac */ /* 0x000e220008000800 */
[----:B------:R-:W2:Y:S01]  /*0080*/  S2R R3, SR_TID.Y ;  /* 0x0000000000037919 */ /* 0x000ea20000002200 */
[----:B------:R-:W3:Y:S01]  /*0090*/  LDCU UR8, c[0x0][0x390] ;  /* 0x00007200ff0877ac */ /* 0x000ee20008000800 */
[----:B------:R-:W4:Y:S01]  /*00a0*/  S2R R0, SR_TID.X ;  /* 0x0000000000007919 */ /* 0x000f220000002100 */
[----:B------:R-:W5:Y:S01]  /*00b0*/  LDCU UR10, c[0x0][0x38c] ;  /* 0x00007180ff0a77ac */ /* 0x000f620008000800 */
[----:B-1----:R-:W-:Y:S01]  /*00c0*/  UIMAD UR4, UR4, UR5, URZ ;  /* 0x00000005040472a4 */ /* 0x002fe2000f8e02ff */
[----:B0-----:R-:W-:-:S05]  /*00d0*/  IMAD R11, R11, UR7, R2 ;  /* 0x000000070b0b7c24 */ /* 0x001fca000f8e0202 */
[----:B---3--:R-:W-:Y:S01]  /*00e0*/  ISETP.GE.U32.AND P0, PT, R11, UR8, PT ;  /* 0x000000080b007c0c */ /* 0x008fe2000bf06070 */
[----:B--2---:R-:W-:Y:S01]  /*00f0*/  IMAD R10, R10, UR6, R3 ;  /* 0x000000060a0a7c24 */ /* 0x004fe2000f8e0203 */
[----:B----4-:R-:W-:-:S04]  /*0100*/  IADD3 R0, PT, PT, -R0, RZ, RZ ;  /* 0x000000ff00007210 */ /* 0x010fc80007ffe1ff */
[----:B-----5:R-:W-:-:S04]  /*0110*/  ISETP.GE.U32.OR P0, PT, R10, UR10, P0 ;  /* 0x0000000a0a007c0c */ /* 0x020fc80008706470 */
[----:B------:R-:W-:-:S13]  /*0120*/  ISETP.NE.OR P0, PT, R0, UR4, P0 ;  /* 0x0000000400007c0c */ /* 0x000fda0008705670 */
[----:B------:R-:W-:Y:S05]  /*0130*/  @P0 EXIT ;  /* 0x000000000000094d */ /* 0x000fea0003800000 */
[----:B------:R-:W0:Y:S01]  /*0140*/  LDCU UR5, c[0x0][0x388] ;  /* 0x00007100ff0577ac */ /* 0x000e220008000800 */
[----:B------:R-:W-:Y:S01]  /*0150*/  HFMA2 R16, -RZ, RZ, 0, 0 ;  /* 0x00000000ff107431 */ /* 0x000fe200000001ff */
[----:B------:R-:W-:Y:S01]  /*0160*/  MOV R20, RZ ;  /* 0x000000ff00147202 */ /* 0x000fe20000000f00 */
[----:B------:R-:W-:Y:S01]  /*0170*/  HFMA2 R7, -RZ, RZ, 0, 0 ;  /* 0x00000000ff077431 */ /* 0x000fe200000001ff */
[----:B------:R-:W-:Y:S01]  /*0180*/  MOV R25, RZ ;  /* 0x000000ff00197202 */ /* 0x000fe20000000f00 */
[----:B------:R-:W-:Y:S01]  /*0190*/  HFMA2 R5, -RZ, RZ, 0, 0 ;  /* 0x00000000ff057431 */ /* 0x000fe200000001ff */
[----:B------:R-:W-:Y:S01]  /*01a0*/  MOV R3, RZ ;  /* 0x000000ff00037202 */ /* 0x000fe20000000f00 */
[----:B------:R-:W1:Y:S01]  /*01b0*/  LDCU.64 UR8, c[0x0][0x358] ;  /* 0x00006b00ff0877ac */ /* 0x000e620008000a00 */
[----:B0-----:R-:W-:-:S09]  /*01c0*/  UISETP.GE.AND UP0, UPT, UR5, 0x1, UPT ;  /* 0x000000010500788c */ /* 0x001fd2000bf06270 */
[----:B-1----:R-:W-:Y:S05]  /*01d0*/  BRA.U !UP0, `(.L_x_0) ;  /* 0x0000000d087c7547 */ /* 0x002fea000b800000 */
[----:B------:R-:W-:Y:S01]  /*01e0*/  UISETP.GE.U32.AND UP0, UPT, UR5, 0x4, UPT ;  /* 0x000000040500788c */ /* 0x000fe2000bf06070 */
[----:B------:R-:W-:Y:S01]  /*01f0*/  IMAD R8, R11, UR10, R10 ;  /* 0x0000000a0b087c24 */ /* 0x000fe2000f8e020a */
[----:B------:R-:W-:Y:S01]  /*0200*/  I2FP.F32.U32 R9, UR5 ;  /* 0x0000000500097c45 */ /* 0x000fe20008201000 */
[----:B------:R-:W-:Y:S01]  /*0210*/  ULOP3.LUT UR6, UR5, 0x3, URZ, 0xc0, !UPT ;  /* 0x0000000305067892 */ /* 0x000fe2000f8ec0ff */
[----:B------:R-:W-:Y:S01]  /*0220*/  MOV R3, RZ ;  /* 0x000000ff00037202 */ /* 0x000fe20000000f00 */
[----:B------:R-:W-:Y:S01]  /*0230*/  IMAD R8, R8, UR5, RZ ;  /* 0x0000000508087c24 */ /* 0x000fe2000f8e02ff */
[----:B------:R-:W-:Y:S01]  /*0240*/  MOV R5, RZ ;  /* 0x000000ff00057202 */ /* 0x000fe20000000f00 */
[----:B------:R-:W-:Y:S01]  /*0250*/  UMOV UR4, URZ ;  /* 0x000000ff00047c82 */ /* 0x000fe20008000000 */
[----:B------:R-:W-:Y:S02]  /*0260*/  MOV R25, RZ ;  /* 0x000000ff00197202 */ /* 0x000fe40000000f00 */
[----:B------:R-:W-:-:S02]  /*0270*/  MOV R7, RZ ;  /* 0x000000ff00077202 */ /* 0x000fc40000000f00 */
[----:B------:R-:W-:Y:S02]  /*0280*/  MOV R20, RZ ;  /* 0x000000ff00147202 */ /* 0x000fe40000000f00 */
[----:B------:R-:W-:Y:S01]  /*0290*/  MOV R16, RZ ;  /* 0x000000ff00107202 */ /* 0x000fe20000000f00 */
[----:B------:R-:W-:Y:S06]  /*02a0*/  BRA.U !UP0, `(.L_x_1) ;  /* 0x0000000508d87547 */ /* 0x000fec000b800000 */
[----:B------:R-:W0:Y:S01]  /*02b0*/  LDC.64 R14, c[0x0][0x380] ;  /* 0x0000e000ff0e7b82 */ /* 0x000e220000000a00 */
[----:B------:R-:W-:Y:S01]  /*02c0*/  HFMA2 R3, -RZ, RZ, 0, 0 ;  /* 0x00000000ff037431 */ /* 0x000fe200000001ff */
[----:B------:R-:W-:Y:S01]  /*02d0*/  MOV R6, R8 ;  /* 0x0000000800067202 */ /* 0x000fe20000000f00 */
[----:B------:R-:W-:-:S03]  /*02e0*/  ULOP3.LUT UR4, UR5, 0x7ffffffc, URZ, 0xc0, !UPT ;  /* 0x7ffffffc05047892 */ /* 0x000fc6000f8ec0ff */
[----:B------:R-:W-:-:S09]  /*02f0*/  UMOV UR5, 0x1 ;  /* 0x0000000100057882 */ /* 0x000fd20000000000 */
.L_x_6:
[----:B0-----:R-:W-:-:S06]  /*0300*/  IMAD.WIDE.U32 R18, R6, 0x4, R14 ;  /* 0x0000000406127825 */ /* 0x001fcc00078e000e */
[----:B------:R0:W5:Y:S01]  /*0310*/  LDG.E R18, desc[UR8][R18.64] ;  /* 0x0000000812127981 */ /* 0x000162000c1e1900 */
[----:B------:R-:W-:Y:S01]  /*0320*/  UIADD3 UR7, UPT, UPT, UR5, -0x1, URZ ;  /* 0xffffffff05077890 */ /* 0x000fe2000fffe0ff */
[----:B------:R-:W1:Y:S05]  /*0330*/  MUFU.RCP R2, R9 ;  /* 0x0000000900027308 */ /* 0x000e6a0000001000 */
[----:B------:R-:W-:-:S05]  /*0340*/  I2FP.F32.U32 R0, UR7 ;  /* 0x0000000700007c45 */ /* 0x000fca0008201000 */
[----:B------:R-:W-:-:S04]  /*0350*/  FADD R0, R0, 0.5 ;  /* 0x3f00000000007421 */ /* 0x000fc80000000000 */
[C---:B------:R-:W-:Y:S01]  /*0360*/  FFMA R0, R9.reuse, -0.5, R0 ;  /* 0xbf00000009007823 */ /* 0x040fe20000000000 */
[----:B-1----:R-:W-:-:S03]  /*0370*/  FFMA R13, -R9, R2, 1 ;  /* 0x3f800000090d7423 */ /* 0x002fc60000000102 */
[----:B------:R-:W-:Y:S01]  /*0380*/  FADD R0, R0, R0 ;  /* 0x0000000000007221 */ /* 0x000fe20000000000 */
[----:B------:R-:W-:-:S03]  /*0390*/  FFMA R13, R2, R13, R2 ;  /* 0x0000000d020d7223 */ /* 0x000fc60000000002 */
[----:B------:R-:W1:Y:S01]  /*03a0*/  FCHK P0, R0, R9 ;  /* 0x0000000900007302 */ /* 0x000e620000000000 */
[----:B------:R-:W-:-:S04]  /*03b0*/  FFMA R2, R0, R13, RZ ;  /* 0x0000000d00027223 */ /* 0x000fc800000000ff */
[----:B------:R-:W-:-:S04]  /*03c0*/  FFMA R17, -R9, R2, R0 ;  /* 0x0000000209117223 */ /* 0x000fc80000000100 */
[----:B------:R-:W-:Y:S01]  /*03d0*/  FFMA R17, R13, R17, R2 ;  /* 0x000000110d117223 */ /* 0x000fe20000000002 */
[----:B01----:R-:W-:Y:S06]  /*03e0*/  @!P0 BRA `(.L_x_2) ;  /* 0x00000000000c8947 */ /* 0x003fec0003800000 */
[----:B------:R-:W-:-:S07]  /*03f0*/  MOV R12, 0x410 ;  /* 0x00000410000c7802 */ /* 0x000fce0000000f00 */
[----:B-----5:R-:W-:Y:S05]  /*0400*/  CALL.REL.NOINC `($__internal_0_$__cuda_sm3x_div_rn_noftz_f32_slowpath) ;  /* 0x0000002400f87944 */ /* 0x020fea0003c00000 */
[----:B------:R-:W-:-:S07]  /*0410*/  MOV R17, R0 ;  /* 0x0000000000117202 */ /* 0x000fce0000000f00 */
.L_x_2:
[----:B------:R-:W-:-:S05]  /*0420*/  IADD3 R13, PT, PT, R6, 0x1, RZ ;  /* 0x00000001060d7810 */ /* 0x000fca0007ffe0ff */
[----:B------:R-:W-:-:S05]  /*0430*/  IMAD.WIDE.U32 R12, R13, 0x4, R14 ;  /* 0x000000040d0c7825 */ /* 0x000fca00078e000e */
[----:B------:R0:W5:Y:S01]  /*0440*/  LDG.E R4, desc[UR8][R12.64] ;  /* 0x000000080c047981 */ /* 0x000162000c1e1900 */
[----:B------:R-:W1:Y:S01]  /*0450*/  MUFU.RCP R22, R9 ;  /* 0x0000000900167308 */ /* 0x000e620000001000 */
[----:B------:R-:W-:Y:S01]  /*0460*/  I2FP.F32.U32 R0, UR5 ;  /* 0x0000000500007c45 */ /* 0x000fe20008201000 */
[CC--:B-----5:R-:W-:Y:S01]  /*0470*/  FFMA R27, R18.reuse, R17.reuse, R25 ;  /* 0x00000011121b7223 */ /* 0x0e0fe20000000019 */
[----:B------:R-:W-:Y:S01]  /*0480*/  FFMA R16, R17, R17, R16 ;  /* 0x0000001111107223 */ /* 0x000fe20000000010 */
[----:B------:R-:W-:Y:S01]  /*0490*/  FADD R5, R18, R5 ;  /* 0x0000000512057221 */ /* 0x000fe20000000000 */
[----:B------:R-:W-:Y:S01]  /*04a0*/  FADD R20, R20, 1 ;  /* 0x3f80000014147421 */ /* 0x000fe20000000000 */
[----:B------:R-:W-:-:S04]  /*04b0*/  FADD R0, R0, 0.5 ;  /* 0x3f00000000007421 */ /* 0x000fc80000000000 */
[C---:B------:R-:W-:Y:S01]  /*04c0*/  FFMA R2, R9.reuse, -0.5, R0 ;  /* 0xbf00000009027823 */ /* 0x040fe20000000000 */
[----:B-1----:R-:W-:-:S04]  /*04d0*/  FFMA R19, -R9, R22, 1 ;  /* 0x3f80000009137423 */ /* 0x002fc80000000116 */
[----:B------:R-:W-:Y:S01]  /*04e0*/  FFMA R0, R22, R19, R22 ;  /* 0x0000001316007223 */ /* 0x000fe20000000016 */
[----:B------:R-:W-:Y:S01]  /*04f0*/  FADD R22, R2, R2 ;  /* 0x0000000202167221 */ /* 0x000fe20000000000 */
[----:B------:R-:W-:-:S03]  /*0500*/  FMUL R2, R17, 3 ;  /* 0x4040000011027820 */ /* 0x000fc60000400000 */
[----:B------:R-:W1:Y:S01]  /*0510*/  FCHK P0, R22, R9 ;  /* 0x0000000916007302 */ /* 0x000e620000000000 */
[----:B------:R-:W-:Y:S01]  /*0520*/  FFMA R19, R0, R22, RZ ;  /* 0x0000001600137223 */ /* 0x000fe200000000ff */
[----:B------:R-:W-:-:S03]  /*0530*/  FFMA R2, R2, R17, -1 ;  /* 0xbf80000002027423 */ /* 0x000fc60000000011 */
[----:B------:R-:W-:Y:S01]  /*0540*/  FFMA R17, -R9, R19, R22 ;  /* 0x0000001309117223 */ /* 0x000fe20000000116 */
[-C--:B------:R-:W-:Y:S01]  /*0550*/  FFMA R25, R18, R2.reuse, R7 ;  /* 0x0000000212197223 */ /* 0x080fe20000000007 */
[----:B------:R-:W-:Y:S02]  /*0560*/  FFMA R3, R2, R2, R3 ;  /* 0x0000000202037223 */ /* 0x000fe40000000003 */
[----:B------:R-:W-:Y:S01]  /*0570*/  FFMA R17, R0, R17, R19 ;  /* 0x0000001100117223 */ /* 0x000fe20000000013 */
[----:B01----:R-:W-:Y:S06]  /*0580*/  @!P0 BRA `(.L_x_3) ;  /* 0x0000000000108947 */ /* 0x003fec0003800000 */
[----:B------:R-:W-:Y:S02]  /*0590*/  MOV R0, R22 ;  /* 0x0000001600007202 */ /* 0x000fe40000000f00 */
[----:B------:R-:W-:-:S07]  /*05a0*/  MOV R12, 0x5c0 ;  /* 0x000005c0000c7802 */ /* 0x000fce0000000f00 */
[----:B------:R-:W-:Y:S05]  /*05b0*/  CALL.REL.NOINC `($__internal_0_$__cuda_sm3x_div_rn_noftz_f32_slowpath) ;  /* 0x00000024008c7944 */ /* 0x000fea0003c00000 */
[----:B------:R-:W-:-:S07]  /*05c0*/  MOV R17, R0 ;  /* 0x0000000000117202 */ /* 0x000fce0000000f00 */
.L_x_3:
[----:B------:R-:W0:Y:S01]  /*05d0*/  MUFU.RCP R18, R9 ;  /* 0x0000000900127308 */ /* 0x000e220000001000 */
[----:B------:R-:W-:Y:S01]  /*05e0*/  UIADD3 UR7, UPT, UPT, UR5, 0x1, URZ ;  /* 0x0000000105077890 */ /* 0x000fe2000fffe0ff */
[----:B------:R-:W-:-:S05]  /*05f0*/  IADD3 R13, PT, PT, R6, 0x2, RZ ;  /* 0x00000002060d7810 */ /* 0x000fca0007ffe0ff */
[----:B------:R-:W-:Y:S01]  /*0600*/  I2FP.F32.U32 R0, UR7 ;  /* 0x0000000700007c45 */ /* 0x000fe20008201000 */
[----:B------:R-:W-:-:S04]  /*0610*/  IMAD.WIDE.U32 R12, R13, 0x4, R14 ;  /* 0x000000040d0c7825 */ /* 0x000fc800078e000e */
[----:B------:R-:W-:Y:S01]  /*0620*/  FADD R0, R0, 0.5 ;  /* 0x3f00000000007421 */ /* 0x000fe20000000000 */
[----:B------:R1:W5:Y:S01]  /*0630*/  LDG.E R7, desc[UR8][R12.64] ;  /* 0x000000080c077981 */ /* 0x000362000c1e1900 */
[-C--:B------:R-:W-:Y:S01]  /*0640*/  FFMA R22, R4, R17.reuse, R27 ;  /* 0x0000001104167223 */ /* 0x080fe2000000001b */
[----:B------:R-:W-:Y:S01]  /*0650*/  FADD R5, R5, R4 ;  /* 0x0000000405057221 */ /* 0x000fe20000000000 */
[C---:B------:R-:W-:Y:S01]  /*0660*/  FFMA R2, R9.reuse, -0.5, R0 ;  /* 0xbf00000009027823 */ /* 0x040fe20000000000 */
[----:B0-----:R-:W-:Y:S01]  /*0670*/  FFMA R19, -R9, R18, 1 ;  /* 0x3f80000009137423 */ /* 0x001fe20000000112 */
[C---:B------:R-:W-:Y:S01]  /*0680*/  FFMA R16, R17.reuse, R17, R16 ;  /* 0x0000001111107223 */ /* 0x040fe20000000010 */
[----:B------:R-:W-:Y:S02]  /*0690*/  FADD R20, R20, 1 ;  /* 0x3f80000014147421 */ /* 0x000fe40000000000 */
[----:B------:R-:W-:Y:S01]  /*06a0*/  FFMA R0, R18, R19, R18 ;  /* 0x0000001312007223 */ /* 0x000fe20000000012 */
[----:B------:R-:W-:Y:S01]  /*06b0*/  FADD R18, R2, R2 ;  /* 0x0000000202127221 */ /* 0x000fe20000000000 */
[----:B------:R-:W-:-:S03]  /*06c0*/  FMUL R2, R17, 3 ;  /* 0x4040000011027820 */ /* 0x000fc60000400000 */
[----:B------:R-:W0:Y:S01]  /*06d0*/  FCHK P0, R18, R9 ;  /* 0x0000000912007302 */ /* 0x000e220000000000 */
[----:B-1----:R-:W-:Y:S01]  /*06e0*/  FFMA R13, R0, R18, RZ ;  /* 0x00000012000d7223 */ /* 0x002fe200000000ff */
[----:B------:R-:W-:-:S03]  /*06f0*/  FFMA R2, R2, R17, -1 ;  /* 0xbf80000002027423 */ /* 0x000fc60000000011 */
[----:B------:R-:W-:Y:S01]  /*0700*/  FFMA R12, -R9, R13, R18 ;  /* 0x0000000d090c7223 */ /* 0x000fe20000000112 */
[-C--:B------:R-:W-:Y:S01]  /*0710*/  FFMA R4, R4, R2.reuse, R25 ;  /* 0x0000000204047223 */ /* 0x080fe20000000019 */
[----:B------:R-:W-:Y:S02]  /*0720*/  FFMA R3, R2, R2, R3 ;  /* 0x0000000202037223 */ /* 0x000fe40000000003 */
[----:B------:R-:W-:Y:S01]  /*0730*/  FFMA R13, R0, R12, R13 ;  /* 0x0000000c000d7223 */ /* 0x000fe2000000000d */
[----:B0-----:R-:W-:Y:S06]  /*0740*/  @!P0 BRA `(.L_x_4) ;  /* 0x0000000000108947 */ /* 0x001fec0003800000 */
[----:B------:R-:W-:Y:S02]  /*0750*/  MOV R0, R18 ;  /* 0x0000001200007202 */ /* 0x000fe40000000f00 */
[----:B------:R-:W-:-:S07]  /*0760*/  MOV R12, 0x780 ;  /* 0x00000780000c7802 */ /* 0x000fce0000000f00 */
[----:B-----5:R-:W-:Y:S05]  /*0770*/  CALL.REL.NOINC `($__internal_0_$__cuda_sm3x_div_rn_noftz_f32_slowpath) ;  /* 0x00000024001c7944 */ /* 0x020fea0003c00000 */
[----:B------:R-:W-:-:S07]  /*0780*/  MOV R13, R0 ;  /* 0x00000000000d7202 */ /* 0x000fce0000000f00 */
.L_x_4:
[----:B------:R-:W-:-:S05]  /*0790*/  IADD3 R19, PT, PT, R6, 0x3, RZ ;  /* 0x0000000306137810 */ /* 0x000fca0007ffe0ff */
[----:B------:R-:W-:-:S06]  /*07a0*/  IMAD.WIDE.U32 R18, R19, 0x4, R14 ;  /* 0x0000000413127825 */ /* 0x000fcc00078e000e */
[----:B------:R0:W5:Y:S01]  /*07b0*/  LDG.E R18, desc[UR8][R18.64] ;  /* 0x0000000812127981 */ /* 0x000162000c1e1900 */
[----:B------:R-:W-:Y:S01]  /*07c0*/  UIADD3 UR7, UPT, UPT, UR5, 0x2, URZ ;  /* 0x0000000205077890 */ /* 0x000fe2000fffe0ff */
[----:B------:R-:W1:Y:S01]  /*07d0*/  MUFU.RCP R12, R9 ;  /* 0x00000009000c7308 */ /* 0x000e620000001000 */
[-C--:B-----5:R-:W-:Y:S01]  /*07e0*/  FFMA R25, R7, R13.reuse, R22 ;  /* 0x0000000d07197223 */ /* 0x0a0fe20000000016 */
[----:B------:R-:W-:Y:S01]  /*07f0*/  FADD R5, R5, R7 ;  /* 0x0000000705057221 */ /* 0x000fe20000000000 */
[----:B------:R-:W-:Y:S01]  /*0800*/  FFMA R16, R13, R13, R16 ;  /* 0x0000000d0d107223 */ /* 0x000fe20000000010 */
[----:B------:R-:W-:Y:S01]  /*0810*/  FADD R20, R20, 1 ;  /* 0x3f80000014147421 */ /* 0x000fe20000000000 */
[----:B------:R-:W-:-:S05]  /*0820*/  I2FP.F32.U32 R0, UR7 ;  /* 0x0000000700007c45 */ /* 0x000fca0008201000 */
[----:B------:R-:W-:-:S04]  /*0830*/  FADD R0, R0, 0.5 ;  /* 0x3f00000000007421 */ /* 0x000fc80000000000 */
[C---:B------:R-:W-:Y:S01]  /*0840*/  FFMA R2, R9.reuse, -0.5, R0 ;  /* 0xbf00000009027823 */ /* 0x040fe20000000000 */
[----:B-1----:R-:W-:-:S03]  /*0850*/  FFMA R17, -R9, R12, 1 ;  /* 0x3f80000009117423 */ /* 0x002fc6000000010c */
[----:B------:R-:W-:Y:S01]  /*0860*/  FADD R24, R2, R2 ;  /* 0x0000000202187221 */ /* 0x000fe20000000000 */
[----:B------:R-:W-:Y:S01]  /*0870*/  FMUL R2, R13, 3 ;  /* 0x404000000d027820 */ /* 0x000fe20000400000 */
[----:B------:R-:W-:Y:S02]  /*0880*/  FFMA R0, R12, R17, R12 ;  /* 0x000000110c007223 */ /* 0x000fe4000000000c */
[----:B------:R-:W1:Y:S01]  /*0890*/  FCHK P0, R24, R9 ;  /* 0x0000000918007302 */ /* 0x000e620000000000 */
[----:B------:R-:W-:Y:S01]  /*08a0*/  FFMA R2, R2, R13, -1 ;  /* 0xbf80000002027423 */ /* 0x000fe2000000000d */
[----:B------:R-:W-:-:S03]  /*08b0*/  FFMA R17, R0, R24, RZ ;  /* 0x0000001800117223 */ /* 0x000fc600000000ff */
[-C--:B------:R-:W-:Y:S01]  /*08c0*/  FFMA R7, R7, R2.reuse, R4 ;  /* 0x0000000207077223 */ /* 0x080fe20000000004 */
[----:B------:R-:W-:Y:S01]  /*08d0*/  FFMA R3, R2, R2, R3 ;  /* 0x0000000202037223 */ /* 0x000fe20000000003 */
[----:B------:R-:W-:-:S04]  /*08e0*/  FFMA R12, -R9, R17, R24 ;  /* 0x00000011090c7223 */ /* 0x000fc80000000118 */
[----:B------:R-:W-:Y:S01]  /*08f0*/  FFMA R0, R0, R12, R17 ;  /* 0x0000000c00007223 */ /* 0x000fe20000000011 */
[----:B01----:R-:W-:Y:S06]  /*0900*/  @!P0 BRA `(.L_x_5) ;  /* 0x00000000000c8947 */ /* 0x003fec0003800000 */
[----:B------:R-:W-:Y:S02]  /*0910*/  MOV R0, R24 ;  /* 0x0000001800007202 */ /* 0x000fe40000000f00 */
[----:B------:R-:W-:-:S07]  /*0920*/  MOV R12, 0x940 ;  /* 0x00000940000c7802 */ /* 0x000fce0000000f00 */
[----:B------:R-:W-:Y:S05]  /*0930*/  CALL.REL.NOINC `($__internal_0_$__cuda_sm3x_div_rn_noftz_f32_slowpath) ;  /* 0x0000002000ac7944 */ /* 0x000fea0003c00000 */
.L_x_5:
[----:B------:R-:W-:Y:S01]  /*0940*/  UIADD3 UR7, UPT, UPT, UR5, 0x3, URZ ;  /* 0x0000000305077890 */ /* 0x000fe2000fffe0ff */
[----:B------:R-:W-:Y:S01]  /*0950*/  FMUL R13, R0, 3 ;  /* 0x40400000000d7820 */ /* 0x000fe20000400000 */
[-C--:B------:R-:W-:Y:S01]  /*0960*/  FFMA R25, R18, R0.reuse, R25 ;  /* 0x0000000012197223 */ /* 0x080fe20000000019 */
[-C--:B------:R-:W-:Y:S01]  /*0970*/  FFMA R16, R0, R0.reuse, R16 ;  /* 0x0000000000107223 */ /* 0x080fe20000000010 */
[----:B------:R-:W-:Y:S01]  /*0980*/  UISETP.NE.AND UP0, UPT, UR7, UR4, UPT ;  /* 0x000000040700728c */ /* 0x000fe2000bf05270 */
[----:B------:R-:W-:Y:S01]  /*0990*/  FFMA R0, R13, R0, -1 ;  /* 0xbf8000000d007423 */ /* 0x000fe20000000000 */
[----:B------:R-:W-:Y:S01]  /*09a0*/  FADD R5, R5, R18 ;  /* 0x0000001205057221 */ /* 0x000fe20000000000 */
[----:B------:R-:W-:Y:S01]  /*09b0*/  FADD R20, R20, 1 ;  /* 0x3f80000014147421 */ /* 0x000fe20000000000 */
[----:B------:R-:W-:Y:S01]  /*09c0*/  IADD3 R6, PT, PT, R6, 0x4, RZ ;  /* 0x0000000406067810 */ /* 0x000fe20007ffe0ff */
[-C--:B------:R-:W-:Y:S01]  /*09d0*/  FFMA R7, R18, R0.reuse, R7 ;  /* 0x0000000012077223 */ /* 0x080fe20000000007 */
[----:B------:R-:W-:Y:S01]  /*09e0*/  FFMA R3, R0, R0, R3 ;  /* 0x0000000000037223 */ /* 0x000fe20000000003 */
[----:B------:R-:W-:-:S02]  /*09f0*/  UIADD3 UR5, UPT, UPT, UR5, 0x4, URZ ;  /* 0x0000000405057890 */ /* 0x000fc4000fffe0ff */
[----:B------:R-:W-:Y:S10]  /*0a00*/  BRA.U UP0, `(.L_x_6) ;  /* 0xfffffff9003c7547 */ /* 0x000ff4000b83ffff */
.L_x_1:
[----:B------:R-:W-:-:S09]  /*0a10*/  UISETP.NE.AND UP0, UPT, UR6, URZ, UPT ;  /* 0x000000ff0600728c */ /* 0x000fd2000bf05270 */
[----:B------:R-:W-:Y:S05]  /*0a20*/  BRA.U !UP0, `(.L_x_0) ;  /* 0x0000000508687547 */ /* 0x000fea000b800000 */
[----:B------:R-:W-:-:S09]  /*0a30*/  UISETP.NE.AND UP0, UPT, UR6, 0x1, UPT ;  /* 0x000000010600788c */ /* 0x000fd2000bf05270 */
[----:B------:R-:W-:Y:S05]  /*0a40*/  BRA.U !UP0, `(.L_x_7) ;  /* 0x0000000108e47547 */ /* 0x000fea000b800000 */
[----:B------:R-:W0:Y:S01]  /*0a50*/  LDC.64 R12, c[0x0][0x380] ;  /* 0x0000e000ff0c7b82 */ /* 0x000e220000000a00 */
[----:B------:R-:W-:-:S05]  /*0a60*/  IADD3 R4, PT, PT, R8, UR4, RZ ;  /* 0x0000000408047c10 */ /* 0x000fca000fffe0ff */
[----:B0-----:R-:W-:-:S05]  /*0a70*/  IMAD.WIDE.U32 R12, R4, 0x4, R12 ;  /* 0x00000004040c7825 */ /* 0x001fca00078e000c */
[----:B------:R0:W5:Y:S01]  /*0a80*/  LDG.E R6, desc[UR8][R12.64] ;  /* 0x000000080c067981 */ /* 0x000162000c1e1900 */
[----:B------:R-:W-:Y:S01]  /*0a90*/  I2FP.F32.U32 R0, UR4 ;  /* 0x0000000400007c45 */ /* 0x000fe20008201000 */
[----:B------:R-:W1:Y:S04]  /*0aa0*/  MUFU.RCP R2, R9 ;  /* 0x0000000900027308 */ /* 0x000e680000001000 */
[----:B------:R-:W-:-:S04]  /*0ab0*/  FADD R0, R0, 0.5 ;  /* 0x3f00000000007421 */ /* 0x000fc80000000000 */
[----:B------:R-:W-:-:S04]  /*0ac0*/  FFMA R0, R9, -0.5, R0 ;  /* 0xbf00000009007823 */ /* 0x000fc80000000000 */
[----:B------:R-:W-:-:S04]  /*0ad0*/  FADD R14, R0, R0 ;  /* 0x00000000000e7221 */ /* 0x000fc80000000000 */
[----:B------:R-:W2:Y:S01]  /*0ae0*/  FCHK P0, R14, R9 ;  /* 0x000000090e007302 */ /* 0x000ea20000000000 */
[----:B-1----:R-:W-:-:S04]  /*0af0*/  FFMA R15, -R9, R2, 1 ;  /* 0x3f800000090f7423 */ /* 0x002fc80000000102 */
[----:B------:R-:W-:-:S04]  /*0b00*/  FFMA R0, R2, R15, R2 ;  /* 0x0000000f02007223 */ /* 0x000fc80000000002 */
[----:B------:R-:W-:-:S04]  /*0b10*/  FFMA R15, R0, R14, RZ ;  /* 0x0000000e000f7223 */ /* 0x000fc800000000ff */
[----:B------:R-:W-:-:S04]  /*0b20*/  FFMA R2, -R9, R15, R14 ;  /* 0x0000000f09027223 */ /* 0x000fc8000000010e */
[----:B------:R-:W-:Y:S01]  /*0b30*/  FFMA R15, R0, R2, R15 ;  /* 0x00000002000f7223 */ /* 0x000fe2000000000f */
[----:B0-2---:R-:W-:Y:S06]  /*0b40*/  @!P0 BRA `(.L_x_8) ;  /* 0x0000000000108947 */ /* 0x005fec0003800000 */
[----:B------:R-:W-:Y:S02]  /*0b50*/  MOV R0, R14 ;  /* 0x0000000e00007202 */ /* 0x000fe40000000f00 */
[----:B------:R-:W-:-:S07]  /*0b60*/  MOV R12, 0xb80 ;  /* 0x00000b80000c7802 */ /* 0x000fce0000000f00 */
[----:B-----5:R-:W-:Y:S05]  /*0b70*/  CALL.REL.NOINC `($__internal_0_$__cuda_sm3x_div_rn_noftz_f32_slowpath) ;  /* 0x00000020001c7944 */ /* 0x020fea0003c00000 */
[----:B------:R-:W-:-:S07]  /*0b80*/  MOV R15, R0 ;  /* 0x00000000000f7202 */ /* 0x000fce0000000f00 */
.L_x_8:
[----:B------:R-:W0:Y:S01]  /*0b90*/  LDC.64 R12, c[0x0][0x380] ;  /* 0x0000e000ff0c7b82 */ /* 0x000e220000000a00 */
[----:B------:R-:W-:Y:S01]  /*0ba0*/  UIADD3 UR5, UPT, UPT, UR4, 0x1, URZ ;  /* 0x0000000104057890 */ /* 0x000fe2000fffe0ff */
[----:B------:R-:W1:Y:S01]  /*0bb0*/  MUFU.RCP R2, R9 ;  /* 0x0000000900027308 */ /* 0x000e620000001000 */
[----:B------:R-:W-:-:S04]  /*0bc0*/  IADD3 R17, PT, PT, R4, 0x1, RZ ;  /* 0x0000000104117810 */ /* 0x000fc80007ffe0ff */
[----:B------:R-:W-:-:S05]  /*0bd0*/  I2FP.F32.U32 R0, UR5 ;  /* 0x0000000500007c45 */ /* 0x000fca0008201000 */
[----:B------:R-:W-:-:S04]  /*0be0*/  FADD R0, R0, 0.5 ;  /* 0x3f00000000007421 */ /* 0x000fc80000000000 */
[----:B------:R-:W-:-:S04]  /*0bf0*/  FFMA R0, R9, -0.5, R0 ;  /* 0xbf00000009007823 */ /* 0x000fc80000000000 */
[----:B------:R-:W-:Y:S01]  /*0c00*/  FADD R14, R0, R0 ;  /* 0x00000000000e7221 */ /* 0x000fe20000000000 */
[----:B0-----:R-:W-:-:S03]  /*0c10*/  IMAD.WIDE.U32 R12, R17, 0x4, R12 ;  /* 0x00000004110c7825 */ /* 0x001fc600078e000c */
[----:B------:R-:W0:Y:S01]  /*0c20*/  FCHK P0, R14, R9 ;  /* 0x000000090e007302 */ /* 0x000e220000000000 */
[----:B-1----:R-:W-:Y:S01]  /*0c30*/  FFMA R17, -R9, R2, 1 ;  /* 0x3f80000009117423 */ /* 0x002fe20000000102 */
[----:B------:R1:W5:Y:S03]  /*0c40*/  LDG.E R4, desc[UR8][R12.64] ;  /* 0x000000080c047981 */ /* 0x000366000c1e1900 */
[----:B------:R-:W-:Y:S01]  /*0c50*/  FFMA R0, R2, R17, R2 ;  /* 0x0000001102007223 */ /* 0x000fe20000000002 */
[C---:B------:R-:W-:Y:S01]  /*0c60*/  FMUL R2, R15.reuse, 3 ;  /* 0x404000000f027820 */ /* 0x040fe20000400000 */
[-C--:B-----5:R-:W-:Y:S01]  /*0c70*/  FFMA R25, R6, R15.reuse, R25 ;  /* 0x0000000f06197223 */ /* 0x0a0fe20000000019 */
[-C--:B------:R-:W-:Y:S01]  /*0c80*/  FFMA R16, R15, R15.reuse, R16 ;  /* 0x0000000f0f107223 */ /* 0x080fe20000000010 */
[----:B------:R-:W-:Y:S01]  /*0c90*/  FADD R5, R5, R6 ;  /* 0x0000000605057221 */ /* 0x000fe20000000000 */
[----:B------:R-:W-:Y:S01]  /*0ca0*/  FFMA R2, R2, R15, -1 ;  /* 0xbf80000002027423 */ /* 0x000fe2000000000f */
[----:B-1----:R-:W-:-:S03]  /*0cb0*/  FFMA R13, R0, R14, RZ ;  /* 0x0000000e000d7223 */ /* 0x002fc600000000ff */
[-C--:B------:R-:W-:Y:S01]  /*0cc0*/  FFMA R7, R6, R2.reuse, R7 ;  /* 0x0000000206077223 */ /* 0x080fe20000000007 */
[----:B------:R-:W-:Y:S01]  /*0cd0*/  FFMA R3, R2, R2, R3 ;  /* 0x0000000202037223 */ /* 0x000fe20000000003 */
[----:B------:R-:W-:-:S04]  /*0ce0*/  FFMA R12, -R9, R13, R14 ;  /* 0x0000000d090c7223 */ /* 0x000fc8000000010e */
[----:B------:R-:W-:Y:S01]  /*0cf0*/  FFMA R0, R0, R12, R13 ;  /* 0x0000000c00007223 */ /* 0x000fe2000000000d */
[----:B0-----:R-:W-:Y:S06]  /*0d00*/  @!P0 BRA `(.L_x_9) ;  /* 0x00000000000c8947 */ /* 0x001fec0003800000 */
[----:B------:R-:W-:Y:S02]  /*0d10*/  MOV R0, R14 ;  /* 0x0000000e00007202 */ /* 0x000fe40000000f00 */
[----:B------:R-:W-:-:S07]  /*0d20*/  MOV R12, 0xd40 ;  /* 0x00000d40000c7802 */ /* 0x000fce0000000f00 */
[----:B------:R-:W-:Y:S05]  /*0d30*/  CALL.REL.NOINC `($__internal_0_$__cuda_sm3x_div_rn_noftz_f32_slowpath) ;  /* 0x0000001c00ac7944 */ /* 0x000fea0003c00000 */
.L_x_9:
[----:B------:R-:W-:Y:S01]  /*0d40*/  FMUL R13, R0, 3 ;  /* 0x40400000000d7820 */ /* 0x000fe20000400000 */
[-C--:B------:R-:W-:Y:S01]  /*0d50*/  FFMA R25, R4, R0.reuse, R25 ;  /* 0x0000000004197223 */ /* 0x080fe20000000019 */
[-C--:B------:R-:W-:Y:S01]  /*0d60*/  FFMA R16, R0, R0.reuse, R16 ;  /* 0x0000000000107223 */ /* 0x080fe20000000010 */
[----:B------:R-:W-:Y:S01]  /*0d70*/  FADD R20, R20, 1 ;  /* 0x3f80000014147421 */ /* 0x000fe20000000000 */
[----:B------:R-:W-:Y:S01]  /*0d80*/  FFMA R0, R13, R0, -1 ;  /* 0xbf8000000d007423 */ /* 0x000fe20000000000 */
[----:B------:R-:W-:Y:S01]  /*0d90*/  FADD R5, R5, R4 ;  /* 0x0000000405057221 */ /* 0x000fe20000000000 */
[----:B------:R-:W-:Y:S01]  /*0da0*/  UIADD3 UR4, UPT, UPT, UR4, 0x2, URZ ;  /* 0x0000000204047890 */ /* 0x000fe2000fffe0ff */
[----:B------:R-:W-:Y:S01]  /*0db0*/  FADD R20, R20, 1 ;  /* 0x3f80000014147421 */ /* 0x000fe20000000000 */
[-C--:B------:R-:W-:Y:S01]  /*0dc0*/  FFMA R7, R4, R0.reuse, R7 ;  /* 0x0000000004077223 */ /* 0x080fe20000000007 */
[----:B------:R-:W-:-:S09]  /*0dd0*/  FFMA R3, R0, R0, R3 ;  /* 0x0000000000037223 */ /* 0x000fd20000000003 */
.L_x_7:
[----:B------:R-:W0:Y:S02]  /*0de0*/  LDCU UR5, c[0x0][0x388] ;  /* 0x00007100ff0577ac */ /* 0x000e240008000800 */
[----:B0-----:R-:W-:-:S04]  /*0df0*/  ULOP3.LUT UR5, UR5, 0x1, URZ, 0xc0, !UPT ;  /* 0x0000000105057892 */ /* 0x001fc8000f8ec0ff */
[----:B------:R-:W-:-:S09]  /*0e00*/  UISETP.NE.U32.AND UP0, UPT, UR5, 0x1, UPT ;  /* 0x000000010500788c */ /* 0x000fd2000bf05070 */
[----:B------:R-:W-:Y:S05]  /*0e10*/  BRA.U UP0, `(.L_x_0) ;  /* 0x00000001006c7547 */ /* 0x000fea000b800000 */
        /* <DEDUP_REMOVED lines=19> */
.L_x_10:
[----:B------:R-:W-:Y:S01]  /*0f50*/  FMUL R9, R0, 3 ;  /* 0x4040000000097820 */ /* 0x000fe20000400000 */
[-C--:B-----5:R-:W-:Y:S01]  /*0f60*/  FFMA R25, R4, R0.reuse, R25 ;  /* 0x0000000004197223 */ /* 0x0a0fe20000000019 */
[-C--:B------:R-:W-:Y:S01]  /*0f70*/  FFMA R16, R0, R0.reuse, R16 ;  /* 0x0000000000107223 */ /* 0x080fe20000000010 */
[----:B------:R-:W-:Y:S01]  /*0f80*/  FADD R5, R5, R4 ;  /* 0x0000000405057221 */ /* 0x000fe20000000000 */
[----:B------:R-:W-:Y:S01]  /*0f90*/  FFMA R2, R9, R0, -1 ;  /* 0xbf80000009027423 */ /* 0x000fe20000000000 */
[----:B------:R-:W-:-:S03]  /*0fa0*/  FADD R20, R20, 1 ;  /* 0x3f80000014147421 */ /* 0x000fc60000000000 */
[-C--:B------:R-:W-:Y:S01]  /*0fb0*/  FFMA R7, R4, R2.reuse, R7 ;  /* 0x0000000204077223 */ /* 0x080fe20000000007 */
[----:B------:R-:W-:-:S07]  /*0fc0*/  FFMA R3, R2, R2, R3 ;  /* 0x0000000202037223 */ /* 0x000fce0000000003 */
.L_x_0:
[----:B------:R-:W0:Y:S02]  /*0fd0*/  LDC R4, c[0x0][0x388] ;  /* 0x0000e200ff047b82 */ /* 0x000e240000000800 */
[----:B0-----:R-:W-:-:S13]  /*0fe0*/  ISETP.GE.AND P0, PT, R4, 0x1, PT ;  /* 0x000000010400780c */ /* 0x001fda0003f06270 */
[----:B------:R-:W-:Y:S05]  /*0ff0*/  @!P0 EXIT ;  /* 0x000000000000894d */ /* 0x000fea0003800000 */
[----:B------:R-:W0:Y:S01]  /*1000*/  MUFU.RCP R9, R20 ;  /* 0x0000001400097308 */ /* 0x000e220000001000 */
[----:B------:R-:W1:Y:S01]  /*1010*/  LDCU UR4, c[0x0][0x38c] ;  /* 0x00007180ff0477ac */ /* 0x000e620008000800 */
[----:B------:R-:W-:Y:S06]  /*1020*/  BSSY.RECONVERGENT B2, `(.L_x_11) ;  /* 0x000000f000027945 */ /* 0x000fec0003800200 */
[----:B------:R-:W2:Y:S01]  /*1030*/  FCHK P0, R5, R20 ;  /* 0x0000001405007302 */ /* 0x000ea20000000000 */
[----:B0-----:R-:W-:Y:S01]  /*1040*/  FFMA R6, R9, -R20, 1 ;  /* 0x3f80000009067423 */ /* 0x001fe20000000814 */
[----:B-1----:R-:W-:-:S03]  /*1050*/  IMAD R11, R11, UR4, R10 ;  /* 0x000000040b0b7c24 */ /* 0x002fc6000f8e020a */
[----:B------:R-:W-:Y:S01]  /*1060*/  FFMA R6, R9, R6, R9 ;  /* 0x0000000609067223 */ /* 0x000fe20000000009 */
[----:B------:R-:W-:-:S03]  /*1070*/  IMAD R4, R11, R4, RZ ;  /* 0x000000040b047224 */ /* 0x000fc600078e02ff */
[----:B------:R-:W-:-:S04]  /*1080*/  FFMA R9, R6, R5, RZ ;  /* 0x0000000506097223 */ /* 0x000fc800000000ff */
[----:B------:R-:W-:-:S04]  /*1090*/  FFMA R0, R9, -R20, R5 ;  /* 0x8000001409007223 */ /* 0x000fc80000000005 */
[----:B------:R-:W-:Y:S01]  /*10a0*/  FFMA R6, R6, R0, R9 ;  /* 0x0000000006067223 */ /* 0x000fe20000000009 */
[----:B--2---:R-:W-:Y:S06]  /*10b0*/  @!P0 BRA `(.L_x_12) ;  /* 0x0000000000148947 */ /* 0x004fec0003800000 */
[----:B------:R-:W-:Y:S02]  /*10c0*/  MOV R0, R5 ;  /* 0x0000000500007202 */ /* 0x000fe40000000f00 */
[----:B------:R-:W-:Y:S02]  /*10d0*/  MOV R9, R20 ;  /* 0x0000001400097202 */ /* 0x000fe40000000f00 */
[----:B------:R-:W-:-:S07]  /*10e0*/  MOV R12, 0x1100 ;  /* 0x00001100000c7802 */ /* 0x000fce0000000f00 */
[----:B------:R-:W-:Y:S05]  /*10f0*/  CALL.REL.NOINC `($__internal_0_$__cuda_sm3x_div_rn_noftz_f32_slowpath) ;  /* 0x0000001800bc7944 */ /* 0x000fea0003c00000 */
[----:B------:R-:W-:-:S07]  /*1100*/  MOV R6, R0 ;  /* 0x0000000000067202 */ /* 0x000fce0000000f00 */
.L_x_12:
[----:B------:R-:W-:Y:S05]  /*1110*/  BSYNC.RECONVERGENT B2 ;  /* 0x0000000000027941 */ /* 0x000fea0003800200 */
.L_x_11:
[----:B------:R-:W0:Y:S01]  /*1120*/  LDCU UR5, c[0x0][0x388] ;  /* 0x00007100ff0577ac */ /* 0x000e220008000800 */
[----:B------:R-:W-:Y:S01]  /*1130*/  UMOV UR4, URZ ;  /* 0x000000ff00047c82 */ /* 0x000fe20008000000 */
[----:B0-----:R-:W-:Y:S02]  /*1140*/  UISETP.GE.U32.AND UP0, UPT, UR5, 0x4, UPT ;  /* 0x000000040500788c */ /* 0x001fe4000bf06070 */
[----:B------:R-:W-:Y:S01]  /*1150*/  I2FP.F32.U32 R5, UR5 ;  /* 0x0000000500057c45 */ /* 0x000fe20008201000 */
[----:B------:R-:W-:-:S06]  /*1160*/  ULOP3.LUT UR7, UR5, 0x3, URZ, 0xc0, !UPT ;  /* 0x0000000305077892 */ /* 0x000fcc000f8ec0ff */
[----:B------:R-:W-:Y:S06]  /*1170*/  BRA.U !UP0, `(.L_x_13) ;  /* 0x0000000d08b87547 */ /* 0x000fec000b800000 */
[----:B------:R-:W0:Y:S01]  /*1180*/  LDC.64 R14, c[0x0][0x380] ;  /* 0x0000e000ff0e7b82 */ /* 0x000e220000000a00 */
[----:B------:R-:W-:Y:S01]  /*1190*/  MOV R11, R4 ;  /* 0x00000004000b7202 */ /* 0x000fe20000000f00 */
[----:B------:R-:W-:-:S03]  /*11a0*/  ULOP3.LUT UR4, UR5, 0x7ffffffc, URZ, 0xc0, !UPT ;  /* 0x7ffffffc05047892 */ /* 0x000fc6000f8ec0ff */
[----:B------:R-:W-:-:S09]  /*11b0*/  UMOV UR5, 0x1 ;  /* 0x0000000100057882 */ /* 0x000fd20000000000 */
.L_x_34:
[----:B------:R-:W-:Y:S01]  /*11c0*/  UIADD3 UR6, UPT, UPT, UR5, -0x1, URZ ;  /* 0xffffffff05067890 */ /* 0x000fe2000fffe0ff */
[----:B-1----:R-:W1:Y:S05]  /*11d0*/  MUFU.RCP R2, R5 ;  /* 0x0000000500027308 */ /* 0x002e6a0000001000 */
        /* <DEDUP_REMOVED lines=10> */
[----:B-1----:R-:W-:Y:S06]  /*1280*/  @!P0 BRA `(.L_x_14) ;  /* 0x0000000000148947 */ /* 0x002fec0003800000 */
[----:B------:R-:W-:Y:S02]  /*1290*/  MOV R0, R8 ;  /* 0x0000000800007202 */ /* 0x000fe40000000f00 */
[----:B------:R-:W-:Y:S02]  /*12a0*/  MOV R9, R5 ;  /* 0x0000000500097202 */ /* 0x000fe40000000f00 */
[----:B------:R-:W-:-:S07]  /*12b0*/  MOV R12, 0x12d0 ;  /* 0x000012d0000c7802 */ /* 0x000fce0000000f00 */
[----:B0-----:R-:W-:Y:S05]  /*12c0*/  CALL.REL.NOINC `($__internal_0_$__cuda_sm3x_div_rn_noftz_f32_slowpath) ;  /* 0x0000001800487944 */ /* 0x001fea0003c00000 */
[----:B------:R-:W-:-:S07]  /*12d0*/  MOV R2, R0 ;  /* 0x0000000000027202 */ /* 0x000fce0000000f00 */
.L_x_14:
[----:B------:R-:W1:Y:S01]  /*12e0*/  MUFU.RCP R9, R16 ;  /* 0x0000001000097308 */ /* 0x000e620000001000 */
[----:B------:R-:W-:Y:S01]  /*12f0*/  FMUL R0, R2, R25 ;  /* 0x0000001902007220 */ /* 0x000fe20000400000 */
[----:B------:R-:W-:Y:S06]  /*1300*/  BSSY.RECONVERGENT B2, `(.L_x_15) ;  /* 0x000000e000027945 */ /* 0x000fec0003800200 */
[----:B------:R-:W2:Y:S01]  /*1310*/  FCHK P0, R0, R16 ;  /* 0x0000001000007302 */ /* 0x000ea20000000000 */
[----:B-1----:R-:W-:-:S04]  /*1320*/  FFMA R8, R9, -R16, 1 ;  /* 0x3f80000009087423 */ /* 0x002fc80000000810 */
[----:B------:R-:W-:Y:S01]  /*1330*/  FFMA R13, R9, R8, R9 ;  /* 0x00000008090d7223 */ /* 0x000fe20000000009 */
[----:B------:R-:W-:-:S03]  /*1340*/  FMUL R9, R2, 3 ;  /* 0x4040000002097820 */ /* 0x000fc60000400000 */
[----:B------:R-:W-:Y:S01]  /*1350*/  FFMA R17, R0, R13, RZ ;  /* 0x0000000d00117223 */ /* 0x000fe200000000ff */
[----:B------:R-:W-:-:S03]  /*1360*/  FFMA R8, R9, R2, -1 ;  /* 0xbf80000009087423 */ /* 0x000fc60000000002 */
[----:B------:R-:W-:-:S04]  /*1370*/  FFMA R10, R17, -R16, R0 ;  /* 0x80000010110a7223 */ /* 0x000fc80000000000 */
[----:B------:R-:W-:Y:S01]  /*1380*/  FFMA R13, R13, R10, R17 ;  /* 0x0000000a0d0d7223 */ /* 0x000fe20000000011 */
[----:B--2---:R-:W-:Y:S06]  /*1390*/  @!P0 BRA `(.L_x_16) ;  /* 0x0000000000108947 */ /* 0x004fec0003800000 */
[----:B------:R-:W-:Y:S02]  /*13a0*/  MOV R9, R16 ;  /* 0x0000001000097202 */ /* 0x000fe40000000f00 */
[----:B------:R-:W-:-:S07]  /*13b0*/  MOV R12, 0x13d0 ;  /* 0x000013d0000c7802 */ /* 0x000fce0000000f00 */
[----:B0-----:R-:W-:Y:S05]  /*13c0*/  CALL.REL.NOINC `($__internal_0_$__cuda_sm3x_div_rn_noftz_f32_slowpath) ;  /* 0x0000001800087944 */ /* 0x001fea0003c00000 */
[----:B------:R-:W-:-:S07]  /*13d0*/  MOV R13, R0 ;  /* 0x00000000000d7202 */ /* 0x000fce0000000f00 */
.L_x_16:
[----:B------:R-:W-:Y:S05]  /*13e0*/  BSYNC.RECONVERGENT B2 ;  /* 0x0000000000027941 */ /* 0x000fea0003800200 */
.L_x_15:
[----:B------:R-:W1:Y:S01]  /*13f0*/  MUFU.RCP R2, R3 ;  /* 0x0000000300027308 */ /* 0x000e620000001000 */
[----:B------:R-:W-:Y:S01]  /*1400*/  FMUL R0, R8, R7 ;  /* 0x0000000708007220 */ /* 0x000fe20000400000 */
[----:B------:R-:W-:Y:S01]  /*1410*/  BSSY.RECONVERGENT B2, `(.L_x_17) ;  /* 0x000000d000027945 */ /* 0x000fe20003800200 */
[----:B------:R-:W-:-:S05]  /*1420*/  FADD R8, R13, R6 ;  /* 0x000000060d087221 */ /* 0x000fca0000000000 */
[----:B------:R-:W2:Y:S01]  /*1430*/  FCHK P0, R0, R3 ;  /* 0x0000000300007302 */ /* 0x000ea20000000000 */
[----:B-1----:R-:W-:-:S04]  /*1440*/  FFMA R9, R2, -R3, 1 ;  /* 0x3f80000002097423 */ /* 0x002fc80000000803 */
[----:B------:R-:W-:-:S04]  /*1450*/  FFMA R9, R2, R9, R2 ;  /* 0x0000000902097223 */ /* 0x000fc80000000002 */
[----:B------:R-:W-:-:S04]  /*1460*/  FFMA R2, R0, R9, RZ ;  /* 0x0000000900027223 */ /* 0x000fc800000000ff */
[----:B------:R-:W-:-:S04]  /*1470*/  FFMA R10, R2, -R3, R0 ;  /* 0x80000003020a7223 */ /* 0x000fc80000000000 */
[----:B------:R-:W-:Y:S01]  /*1480*/  FFMA R9, R9, R10, R2 ;  /* 0x0000000a09097223 */ /* 0x000fe20000000002 */
[----:B--2---:R-:W-:Y:S06]  /*1490*/  @!P0 BRA `(.L_x_18) ;  /* 0x0000000000108947 */ /* 0x004fec0003800000 */
[----:B------:R-:W-:Y:S02]  /*14a0*/  MOV R9, R3 ;  /* 0x0000000300097202 */ /* 0x000fe40000000f00 */
[----:B------:R-:W-:-:S07]  /*14b0*/  MOV R12, 0x14d0 ;  /* 0x000014d0000c7802 */ /* 0x000fce0000000f00 */
[----:B0-----:R-:W-:Y:S05]  /*14c0*/  CALL.REL.NOINC `($__internal_0_$__cuda_sm3x_div_rn_noftz_f32_slowpath) ;  /* 0x0000001400c87944 */ /* 0x001fea0003c00000 */
[----:B------:R-:W-:-:S07]  /*14d0*/  MOV R9, R0 ;  /* 0x0000000000097202 */ /* 0x000fce0000000f00 */
.L_x_18:
[----:B------:R-:W-:Y:S05]  /*14e0*/  BSYNC.RECONVERGENT B2 ;  /* 0x0000000000027941 */ /* 0x000fea0003800200 */
.L_x_17:
[----:B0-----:R-:W-:-:S05]  /*14f0*/  IMAD.WIDE.U32 R12, R11, 0x4, R14 ;  /* 0x000000040b0c7825 */ /* 0x001fca00078e000e */
[----:B------:R-:W2:Y:S01]  /*1500*/  LDG.E R17, desc[UR8][R12.64] ;  /* 0x000000080c117981 */ /* 0x000ea2000c1e1900 */
[----:B------:R-:W-:Y:S01]  /*1510*/  I2FP.F32.U32 R0, UR5 ;  /* 0x0000000500007c45 */ /* 0x000fe20008201000 */
[----:B------:R-:W0:Y:S01]  /*1520*/  MUFU.RCP R10, R5 ;  /* 0x00000005000a7308 */ /* 0x000e220000001000 */
[----:B------:R-:W-:Y:S01]  /*1530*/  FADD R8, R8, R9 ;  /* 0x0000000908087221 */ /* 0x000fe20000000000 */
[----:B------:R-:W-:Y:S02]  /*1540*/  IADD3 R27, PT, PT, R11, 0x1, RZ ;  /* 0x000000010b1b7810 */ /* 0x000fe40007ffe0ff */
[----:B------:R-:W-:-:S04]  /*1550*/  FADD R0, R0, 0.5 ;  /* 0x3f00000000007421 */ /* 0x000fc80000000000 */
[C---:B------:R-:W-:Y:S01]  /*1560*/  FFMA R2, R5.reuse, -0.5, R0 ;  /* 0xbf00000005027823 */ /* 0x040fe20000000000 */
[----:B0-----:R-:W-:-:S04]  /*1570*/  FFMA R9, -R5, R10, 1 ;  /* 0x3f80000005097423 */ /* 0x001fc8000000010a */
[----:B------:R-:W-:Y:S01]  /*1580*/  FFMA R0, R10, R9, R10 ;  /* 0x000000090a007223 */ /* 0x000fe2000000000a */
[----:B--2---:R-:W-:Y:S01]  /*1590*/  FADD R17, -R8, R17 ;  /* 0x0000001108117221 */ /* 0x004fe20000000100 */
[----:B------:R-:W-:-:S04]  /*15a0*/  FADD R8, R2, R2 ;  /* 0x0000000202087221 */ /* 0x000fc80000000000 */
[----:B------:R0:W-:Y:S01]  /*15b0*/  STG.E desc[UR8][R12.64], R17 ;  /* 0x000000110c007986 */ /* 0x0001e2000c101908 */
[----:B------:R-:W1:Y:S01]  /*15c0*/  FCHK P0, R8, R5 ;  /* 0x0000000508007302 */ /* 0x000e620000000000 */
[----:B------:R-:W-:-:S04]  /*15d0*/  FFMA R2, R0, R8, RZ ;  /* 0x0000000800027223 */ /* 0x000fc800000000ff */
[----:B------:R-:W-:-:S04]  /*15e0*/  FFMA R9, -R5, R2, R8 ;  /* 0x0000000205097223 */ /* 0x000fc80000000108 */
[----:B------:R-:W-:Y:S01]  /*15f0*/  FFMA R2, R0, R9, R2 ;  /* 0x0000000900027223 */ /* 0x000fe20000000002 */
[----:B01----:R-:W-:Y:S06]  /*1600*/  @!P0 BRA `(.L_x_19) ;  /* 0x0000000000148947 */ /* 0x003fec0003800000 */
[----:B------:R-:W-:Y:S02]  /*1610*/  MOV R0, R8 ;  /* 0x0000000800007202 */ /* 0x000fe40000000f00 */
[----:B------:R-:W-:Y:S02]  /*1620*/  MOV R9, R5 ;  /* 0x0000000500097202 */ /* 0x000fe40000000f00 */
[----:B------:R-:W-:-:S07]  /*1630*/  MOV R12, 0x1650 ;  /* 0x00001650000c7802 */ /* 0x000fce0000000f00 */
[----:B------:R-:W-:Y:S05]  /*1640*/  CALL.REL.NOINC `($__internal_0_$__cuda_sm3x_div_rn_noftz_f32_slowpath) ;  /* 0x0000001400687944 */ /* 0x000fea0003c00000 */
[----:B------:R-:W-:-:S07]  /*1650*/  MOV R2, R0 ;  /* 0x0000000000027202 */ /* 0x000fce0000000f00 */
.L_x_19:
[----:B------:R-:W0:Y:S01]  /*1660*/  MUFU.RCP R9, R16 ;  /* 0x0000001000097308 */ /* 0x000e220000001000 */
[----:B------:R-:W-:Y:S01]  /*1670*/  FMUL R12, R2, R25 ;  /* 0x00000019020c7220 */ /* 0x000fe20000400000 */
[----:B------:R-:W-:Y:S06]  /*1680*/  BSSY.RECONVERGENT B2, `(.L_x_20) ;  /* 0x000000f000027945 */ /* 0x000fec0003800200 */
[----:B------:R-:W1:Y:S01]  /*1690*/  FCHK P0, R12, R16 ;  /* 0x000000100c007302 */ /* 0x000e620000000000 */
[----:B0-----:R-:W-:-:S04]  /*16a0*/  FFMA R0, R9, -R16, 1 ;  /* 0x3f80000009007423 */ /* 0x001fc80000000810 */
[----:B------:R-:W-:Y:S01]  /*16b0*/  FFMA R0, R9, R0, R9 ;  /* 0x0000000009007223 */ /* 0x000fe20000000009 */
[----:B------:R-:W-:-:S03]  /*16c0*/  FMUL R9, R2, 3 ;  /* 0x4040000002097820 */ /* 0x000fc60000400000 */
[----:B------:R-:W-:Y:S01]  /*16d0*/  FFMA R13, R0, R12, RZ ;  /* 0x0000000c000d7223 */ /* 0x000fe200000000ff */
[----:B------:R-:W-:-:S03]  /*16e0*/  FFMA R8, R9, R2, -1 ;  /* 0xbf80000009087423 */ /* 0x000fc60000000002 */
[----:B------:R-:W-:-:S04]  /*16f0*/  FFMA R10, R13, -R16, R12 ;  /* 0x800000100d0a7223 */ /* 0x000fc8000000000c */
[----:B------:R-:W-:Y:S01]  /*1700*/  FFMA R13, R0, R10, R13 ;  /* 0x0000000a000d7223 */ /* 0x000fe2000000000d */
[----:B-1----:R-:W-:Y:S06]  /*1710*/  @!P0 BRA `(.L_x_21) ;  /* 0x0000000000148947 */ /* 0x002fec0003800000 */
[----:B------:R-:W-:Y:S02]  /*1720*/  MOV R0, R12 ;  /* 0x0000000c00007202 */ /* 0x000fe40000000f00 */
[----:B------:R-:W-:Y:S02]  /*1730*/  MOV R9, R16 ;  /* 0x0000001000097202 */ /* 0x000fe40000000f00 */
[----:B------:R-:W-:-:S07]  /*1740*/  MOV R12, 0x1760 ;  /* 0x00001760000c7802 */ /* 0x000fce0000000f00 */
[----:B------:R-:W-:Y:S05]  /*1750*/  CALL.REL.NOINC `($__internal_0_$__cuda_sm3x_div_rn_noftz_f32_slowpath) ;  /* 0x0000001400247944 */ /* 0x000fea0003c00000 */
[----:B------:R-:W-:-:S07]  /*1760*/  MOV R13, R0 ;  /* 0x00000000000d7202 */ /* 0x000fce0000000f00 */
.L_x_21:
[----:B------:R-:W-:Y:S05]  /*1770*/  BSYNC.RECONVERGENT B2 ;  /* 0x0000000000027941 */ /* 0x000fea0003800200 */
.L_x_20:
[----:B------:R-:W0:Y:S01]  /*1780*/  MUFU.RCP R0, R3 ;  /* 0x0000000300007308 */ /* 0x000e220000001000 */
[----:B------:R-:W-:Y:S01]  /*1790*/  FMUL R17, R8, R7 ;  /* 0x0000000708117220 */ /* 0x000fe20000400000 */
[----:B------:R-:W-:Y:S01]  /*17a0*/  BSSY.RECONVERGENT B2, `(.L_x_22) ;  /* 0x000000d000027945 */ /* 0x000fe20003800200 */
[----:B------:R-:W-:-:S05]  /*17b0*/  FADD R8, R13, R6 ;  /* 0x000000060d087221 */ /* 0x000fca0000000000 */
[----:B------:R-:W1:Y:S01]  /*17c0*/  FCHK P0, R17, R3 ;  /* 0x0000000311007302 */ /* 0x000e620000000000 */
[----:B0-----:R-:W-:-:S04]  /*17d0*/  FFMA R9, R0, -R3, 1 ;  /* 0x3f80000000097423 */ /* 0x001fc80000000803 */
[----:B------:R-:W-:-:S04]  /*17e0*/  FFMA R0, R0, R9, R0 ;  /* 0x0000000900007223 */ /* 0x000fc80000000000 */
[----:B------:R-:W-:-:S04]  /*17f0*/  FFMA R2, R0, R17, RZ ;  /* 0x0000001100027223 */ /* 0x000fc800000000ff */
[----:B------:R-:W-:-:S04]  /*1800*/  FFMA R9, R2, -R3, R17 ;  /* 0x8000000302097223 */ /* 0x000fc80000000011 */
[----:B------:R-:W-:Y:S01]  /*1810*/  FFMA R0, R0, R9, R2 ;  /* 0x0000000900007223 */ /* 0x000fe20000000002 */
[----:B-1----:R-:W-:Y:S06]  /*1820*/  @!P0 BRA `(.L_x_23) ;  /* 0x0000000000108947 */ /* 0x002fec0003800000 */
[----:B------:R-:W-:Y:S02]  /*1830*/  MOV R0, R17 ;  /* 0x0000001100007202 */ /* 0x000fe40000000f00 */
[----:B------:R-:W-:Y:S02]  /*1840*/  MOV R9, R3 ;  /* 0x0000000300097202 */ /* 0x000fe40000000f00 */
[----:B------:R-:W-:-:S07]  /*1850*/  MOV R12, 0x1870 ;  /* 0x00001870000c7802 */ /* 0x000fce0000000f00 */
[----:B------:R-:W-:Y:S05]  /*1860*/  CALL.REL.NOINC `($__internal_0_$__cuda_sm3x_div_rn_noftz_f32_slowpath) ;  /* 0x0000001000e07944 */ /* 0x000fea0003c00000 */
.L_x_23:
[----:B------:R-:W-:Y:S05]  /*1870*/  BSYNC.RECONVERGENT B2 ;  /* 0x0000000000027941 */ /* 0x000fea0003800200 */
.L_x_22:
[----:B------:R-:W-:-:S05]  /*1880*/  IMAD.WIDE.U32 R12, R27, 0x4, R14 ;  /* 0x000000041b0c7825 */ /* 0x000fca00078e000e */
[----:B------:R-:W2:Y:S01]  /*1890*/  LDG.E R9, desc[UR8][R12.64] ;  /* 0x000000080c097981 */ /* 0x000ea2000c1e1900 */
[----:B------:R-:W-:Y:S01]  /*18a0*/  UIADD3 UR6, UPT, UPT, UR5, 0x1, URZ ;  /* 0x0000000105067890 */ /* 0x000fe2000fffe0ff */
[----:B------:R-:W0:Y:S01]  /*18b0*/  MUFU.RCP R10, R5 ;  /* 0x00000005000a7308 */ /* 0x000e220000001000 */
[----:B------:R-:W-:Y:S01]  /*18c0*/  FADD R0, R8, R0 ;  /* 0x0000000008007221 */ /* 0x000fe20000000000 */
[----:B------:R-:W-:-:S03]  /*18d0*/  IADD3 R27, PT, PT, R11, 0x2, RZ ;  /* 0x000000020b1b7810 */ /* 0x000fc60007ffe0ff */
[----:B------:R-:W-:-:S05]  /*18e0*/  I2FP.F32.U32 R2, UR6 ;  /* 0x0000000600027c45 */ /* 0x000fca0008201000 */
[----:B------:R-:W-:-:S04]  /*18f0*/  FADD R2, R2, 0.5 ;  /* 0x3f00000002027421 */ /* 0x000fc80000000000 */
[C---:B------:R-:W-:Y:S01]  /*1900*/  FFMA R2, R5.reuse, -0.5, R2 ;  /* 0xbf00000005027823 */ /* 0x040fe20000000002 */
[----:B0-----:R-:W-:-:S03]  /*1910*/  FFMA R17, -R5, R10, 1 ;  /* 0x3f80000005117423 */ /* 0x001fc6000000010a */
[----:B------:R-:W-:-:S04]  /*1920*/  FADD R8, R2, R2 ;  /* 0x0000000202087221 */ /* 0x000fc80000000000 */
[----:B------:R-:W0:Y:S01]  /*1930*/  FCHK P0, R8, R5 ;  /* 0x0000000508007302 */ /* 0x000e220000000000 */
[----:B--2---:R-:W-:Y:S01]  /*1940*/  FADD R9, -R0, R9 ;  /* 0x0000000900097221 */ /* 0x004fe20000000100 */
[----:B------:R-:W-:-:S04]  /*1950*/  FFMA R0, R10, R17, R10 ;  /* 0x000000110a007223 */ /* 0x000fc8000000000a */
[----:B------:R1:W-:Y:S01]  /*1960*/  STG.E desc[UR8][R12.64], R9 ;  /* 0x000000090c007986 */ /* 0x0003e2000c101908 */
[----:B------:R-:W-:-:S04]  /*1970*/  FFMA R2, R0, R8, RZ ;  /* 0x0000000800027223 */ /* 0x000fc800000000ff */
[----:B------:R-:W-:-:S04]  /*1980*/  FFMA R17, -R5, R2, R8 ;  /* 0x0000000205117223 */ /* 0x000fc80000000108 */
[----:B------:R-:W-:Y:S01]  /*1990*/  FFMA R2, R0, R17, R2 ;  /* 0x0000001100027223 */ /* 0x000fe20000000002 */
[----:B0-----:R-:W-:Y:S06]  /*19a0*/  @!P0 BRA `(.L_x_24) ;  /* 0x0000000000148947 */ /* 0x001fec0003800000 */
[----:B------:R-:W-:Y:S02]  /*19b0*/  MOV R0, R8 ;  /* 0x0000000800007202 */ /* 0x000fe40000000f00 */
[----:B-1----:R-:W-:Y:S02]  /*19c0*/  MOV R9, R5 ;  /* 0x0000000500097202 */ /* 0x002fe40000000f00 */
[----:B------:R-:W-:-:S07]  /*19d0*/  MOV R12, 0x19f0 ;  /* 0x000019f0000c7802 */ /* 0x000fce0000000f00 */
[----:B------:R-:W-:Y:S05]  /*19e0*/  CALL.REL.NOINC `($__internal_0_$__cuda_sm3x_div_rn_noftz_f32_slowpath) ;  /* 0x0000001000807944 */ /* 0x000fea0003c00000 */
[----:B------:R-:W-:-:S07]  /*19f0*/  MOV R2, R0 ;  /* 0x0000000000027202 */ /* 0x000fce0000000f00 */
.L_x_24:
[----:B-1----:R-:W0:Y:S01]  /*1a00*/  MUFU.RCP R9, R16 ;  /* 0x0000001000097308 */ /* 0x002e220000001000 */
        /* <DEDUP_REMOVED lines=16> */
.L_x_26:
[----:B------:R-:W-:Y:S05]  /*1b10*/  BSYNC.RECONVERGENT B2 ;  /* 0x0000000000027941 */ /* 0x000fea0003800200 */
.L_x_25:
        /* <DEDUP_REMOVED lines=15> */
.L_x_28:
[----:B------:R-:W-:Y:S05]  /*1c10*/  BSYNC.RECONVERGENT B2 ;  /* 0x0000000000027941 */ /* 0x000fea0003800200 */
.L_x_27:
[----:B------:R-:W-:-:S05]  /*1c20*/  IMAD.WIDE.U32 R12, R27, 0x4, R14 ;  /* 0x000000041b0c7825 */ /* 0x000fca00078e000e */
[----:B------:R-:W2:Y:S01]  /*1c30*/  LDG.E R9, desc[UR8][R12.64] ;  /* 0x000000080c097981 */ /* 0x000ea2000c1e1900 */
[----:B------:R-:W-:Y:S01]  /*1c40*/  UIADD3 UR6, UPT, UPT, UR5, 0x2, URZ ;  /* 0x0000000205067890 */ /* 0x000fe2000fffe0ff */
[----:B------:R-:W0:Y:S01]  /*1c50*/  MUFU.RCP R10, R5 ;  /* 0x00000005000a7308 */ /* 0x000e220000001000 */
[----:B------:R-:W-:-:S04]  /*1c60*/  FADD R0, R8, R0 ;  /* 0x0000000008007221 */ /* 0x000fc80000000000 */
[----:B------:R-:W-:-:S05]  /*1c70*/  I2FP.F32.U32 R2, UR6 ;  /* 0x0000000600027c45 */ /* 0x000fca0008201000 */
[----:B------:R-:W-:-:S04]  /*1c80*/  FADD R2, R2, 0.5 ;  /* 0x3f00000002027421 */ /* 0x000fc80000000000 */
[C---:B------:R-:W-:Y:S01]  /*1c90*/  FFMA R2, R5.reuse, -0.5, R2 ;  /* 0xbf00000005027823 */ /* 0x040fe20000000002 */
[----:B0-----:R-:W-:-:S03]  /*1ca0*/  FFMA R17, -R5, R10, 1 ;  /* 0x3f80000005117423 */ /* 0x001fc6000000010a */
[----:B------:R-:W-:-:S04]  /*1cb0*/  FADD R8, R2, R2 ;  /* 0x0000000202087221 */ /* 0x000fc80000000000 */
[----:B------:R-:W0:Y:S01]  /*1cc0*/  FCHK P0, R8, R5 ;  /* 0x0000000508007302 */ /* 0x000e220000000000 */
[----:B--2---:R-:W-:Y:S01]  /*1cd0*/  FADD R9, -R0, R9 ;  /* 0x0000000900097221 */ /* 0x004fe20000000100 */
[----:B------:R-:W-:Y:S01]  /*1ce0*/  FFMA R0, R10, R17, R10 ;  /* 0x000000110a007223 */ /* 0x000fe2000000000a */
[----:B------:R-:W-:-:S03]  /*1cf0*/  IADD3 R10, PT, PT, R11, 0x3, RZ ;  /* 0x000000030b0a7810 */ /* 0x000fc60007ffe0ff */
        /* <DEDUP_REMOVED lines=10> */
.L_x_29:
        /* <DEDUP_REMOVED lines=17> */
.L_x_31:
[----:B------:R-:W-:Y:S05]  /*1eb0*/  BSYNC.RECONVERGENT B2 ;  /* 0x0000000000027941 */ /* 0x000fea0003800200 */
.L_x_30:
        /* <DEDUP_REMOVED lines=15> */
.L_x_33:
[----:B------:R-:W-:Y:S05]  /*1fb0*/  BSYNC.RECONVERGENT B2 ;  /* 0x0000000000027941 */ /* 0x000fea0003800200 */
.L_x_32:
[----:B------:R-:W-:-:S05]  /*1fc0*/  IMAD.WIDE.U32 R12, R10, 0x4, R14 ;  /* 0x000000040a0c7825 */ /* 0x000fca00078e000e */
[----:B------:R-:W2:Y:S01]  /*1fd0*/  LDG.E R9, desc[UR8][R12.64] ;  /* 0x000000080c097981 */ /* 0x000ea2000c1e1900 */
[----:B------:R-:W-:Y:S01]  /*1fe0*/  FADD R0, R8, R0 ;  /* 0x0000000008007221 */ /* 0x000fe20000000000 */
[----:B------:R-:W-:Y:S01]  /*1ff0*/  UIADD3 UR6, UPT, UPT, UR5, 0x3, URZ ;  /* 0x0000000305067890 */ /* 0x000fe2000fffe0ff */
[----:B------:R-:W-:Y:S01]  /*2000*/  IADD3 R11, PT, PT, R11, 0x4, RZ ;  /* 0x000000040b0b7810 */ /* 0x000fe20007ffe0ff */
[----:B------:R-:W-:Y:S02]  /*2010*/  UIADD3 UR5, UPT, UPT, UR5, 0x4, URZ ;  /* 0x0000000405057890 */ /* 0x000fe4000fffe0ff */
[----:B------:R-:W-:Y:S01]  /*2020*/  UISETP.NE.AND UP0, UPT, UR6, UR4, UPT ;  /* 0x000000040600728c */ /* 0x000fe2000bf05270 */
[----:B--2---:R-:W-:-:S05]  /*2030*/  FADD R9, -R0, R9 ;  /* 0x0000000900097221 */ /* 0x004fca0000000100 */
[----:B------:R1:W-:Y:S03]  /*2040*/  STG.E desc[UR8][R12.64], R9 ;  /* 0x000000090c007986 */ /* 0x0003e6000c101908 */
[----:B------:R-:W-:Y:S05]  /*2050*/  BRA.U UP0, `(.L_x_34) ;  /* 0xfffffff100587547 */ /* 0x000fea000b83ffff */
.L_x_13:
[----:B------:R-:W-:-:S13]  /*2060*/  ISETP.NE.AND P0, PT, RZ, UR7, PT ;  /* 0x00000007ff007c0c */ /* 0x000fda000bf05270 */
[----:B------:R-:W-:Y:S05]  /*2070*/  @!P0 EXIT ;  /* 0x000000000000894d */ /* 0x000fea0003800000 */
[----:B------:R-:W-:-:S09]  /*2080*/  UISETP.NE.AND UP0, UPT, UR7, 0x1, UPT ;  /* 0x000000010700788c */ /* 0x000fd2000bf05270 */
[----:B------:R-:W-:Y:S05]  /*2090*/  BRA.U !UP0, `(.L_x_35) ;  /* 0x0000000508d87547 */ /* 0x000fea000b800000 */
[----:B------:R-:W-:Y:S01]  /*20a0*/  I2FP.F32.U32 R0, UR4 ;  /* 0x0000000400007c45 */ /* 0x000fe20008201000 */
[----:B------:R-:W1:Y:S01]  /*20b0*/  MUFU.RCP R2, R5 ;  /* 0x0000000500027308 */ /* 0x000e620000001000 */
[----:B------:R-:W-:-:S03]  /*20c0*/  IADD3 R10, PT, PT, R4, UR4, RZ ;  /* 0x00000004040a7c10 */ /* 0x000fc6000fffe0ff */
[----:B------:R-:W-:-:S04]  /*20d0*/  FADD R0, R0, 0.5 ;  /* 0x3f00000000007421 */ /* 0x000fc80000000000 */
[----:B------:R-:W-:-:S04]  /*20e0*/  FFMA R0, R5, -0.5, R0 ;  /* 0xbf00000005007823 */ /* 0x000fc80000000000 */
[----:B------:R-:W-:-:S04]  /*20f0*/  FADD R8, R0, R0 ;  /* 0x0000000000087221 */ /* 0x000fc80000000000 */
[----:B------:R-:W0:Y:S01]  /*2100*/  FCHK P0, R8, R5 ;  /* 0x0000000508007302 */ /* 0x000e220000000000 */
[----:B-1----:R-:W-:-:S04]  /*2110*/  FFMA R9, -R5, R2, 1 ;  /* 0x3f80000005097423 */ /* 0x002fc80000000102 */
[----:B------:R-:W-:-:S04]  /*2120*/  FFMA R0, R2, R9, R2 ;  /* 0x0000000902007223 */ /* 0x000fc80000000002 */
[----:B------:R-:W-:-:S04]  /*2130*/  FFMA R2, R0, R8, RZ ;  /* 0x0000000800027223 */ /* 0x000fc800000000ff */
[----:B------:R-:W-:-:S04]  /*2140*/  FFMA R9, -R5, R2, R8 ;  /* 0x0000000205097223 */ /* 0x000fc80000000108 */
[----:B------:R-:W-:Y:S01]  /*2150*/  FFMA R2, R0, R9, R2 ;  /* 0x0000000900027223 */ /* 0x000fe20000000002 */
[----:B0-----:R-:W-:Y:S06]  /*2160*/  @!P0 BRA `(.L_x_36) ;  /* 0x0000000000148947 */ /* 0x001fec0003800000 */
[----:B------:R-:W-:Y:S02]  /*2170*/  MOV R0, R8 ;  /* 0x0000000800007202 */ /* 0x000fe40000000f00 */
[----:B------:R-:W-:Y:S02]  /*2180*/  MOV R9, R5 ;  /* 0x0000000500097202 */ /* 0x000fe40000000f00 */
[----:B------:R-:W-:-:S07]  /*2190*/  MOV R12, 0x21b0 ;  /* 0x000021b0000c7802 */ /* 0x000fce0000000f00 */
[----:B------:R-:W-:Y:S05]  /*21a0*/  CALL.REL.NOINC `($__internal_0_$__cuda_sm3x_div_rn_noftz_f32_slowpath) ;  /* 0x0000000800907944 */ /* 0x000fea0003c00000 */
[----:B------:R-:W-:-:S07]  /*21b0*/  MOV R2, R0 ;  /* 0x0000000000027202 */ /* 0x000fce0000000f00 */
.L_x_36:
        /* <DEDUP_REMOVED lines=17> */
.L_x_38:
[----:B------:R-:W-:Y:S05]  /*22d0*/  BSYNC.RECONVERGENT B2 ;  /* 0x0000000000027941 */ /* 0x000fea0003800200 */
.L_x_37:
        /* <DEDUP_REMOVED lines=15> */
.L_x_40:
[----:B------:R-:W-:Y:S05]  /*23d0*/  BSYNC.RECONVERGENT B2 ;  /* 0x0000000000027941 */ /* 0x000fea0003800200 */
.L_x_39:
[----:B------:R-:W0:Y:S02]  /*23e0*/  LDC.64 R12, c[0x0][0x380] ;  /* 0x0000e000ff0c7b82 */ /* 0x000e240000000a00 */
[----:B0-----:R-:W-:-:S05]  /*23f0*/  IMAD.WIDE.U32 R12, R10, 0x4, R12 ;  /* 0x000000040a0c7825 */ /* 0x001fca00078e000c */
        /* <DEDUP_REMOVED lines=23> */
.L_x_41:
        /* <DEDUP_REMOVED lines=17> */
.L_x_43:
[----:B------:R-:W-:Y:S05]  /*2680*/  BSYNC.RECONVERGENT B2 ;  /* 0x0000000000027941 */ /* 0x000fea0003800200 */
.L_x_42:
        /* <DEDUP_REMOVED lines=15> */
.L_x_45:
[----:B------:R-:W-:Y:S05]  /*2780*/  BSYNC.RECONVERGENT B2 ;  /* 0x0000000000027941 */ /* 0x000fea0003800200 */
.L_x_44:
[----:B------:R-:W0:Y:S02]  /*2790*/  LDC.64 R12, c[0x0][0x380] ;  /* 0x0000e000ff0c7b82 */ /* 0x000e240000000a00 */
[----:B0-----:R-:W-:-:S05]  /*27a0*/  IMAD.WIDE.U32 R10, R10, 0x4, R12 ;  /* 0x000000040a0a7825 */ /* 0x001fca00078e000c */
[----:B------:R-:W2:Y:S01]  /*27b0*/  LDG.E R9, desc[UR8][R10.64] ;  /* 0x000000080a097981 */ /* 0x000ea2000c1e1900 */
[----:B------:R-:W-:Y:S01]  /*27c0*/  FADD R0, R8, R0 ;  /* 0x0000000008007221 */ /* 0x000fe20000000000 */
[----:B------:R-:W-:-:S03]  /*27d0*/  UIADD3 UR4, UPT, UPT, UR4, 0x2, URZ ;  /* 0x0000000204047890 */ /* 0x000fc6000fffe0ff */
[----:B--2---:R-:W-:-:S05]  /*27e0*/  FADD R9, -R0, R9 ;  /* 0x0000000900097221 */ /* 0x004fca0000000100 */
[----:B------:R0:W-:Y:S04]  /*27f0*/  STG.E desc[UR8][R10.64], R9 ;  /* 0x000000090a007986 */ /* 0x0001e8000c101908 */
.L_x_35:
[----:B------:R-:W2:Y:S02]  /*2800*/  LDC R0, c[0x0][0x388] ;  /* 0x0000e200ff007b82 */ /* 0x000ea40000000800 */
[----:B--2---:R-:W-:-:S04]  /*2810*/  LOP3.LUT R0, R0, 0x1, RZ, 0xc0, !PT ;  /* 0x0000000100007812 */ /* 0x004fc800078ec0ff */
[----:B------:R-:W-:-:S13]  /*2820*/  ISETP.NE.U32.AND P0, PT, R0, 0x1, PT ;  /* 0x000000010000780c */ /* 0x000fda0003f05070 */
[----:B------:R-:W-:Y:S05]  /*2830*/  @P0 EXIT ;  /* 0x000000000000094d */ /* 0x000fea0003800000 */
[----:B------:R-:W-:Y:S01]  /*2840*/  I2FP.F32.U32 R0, UR4 ;  /* 0x0000000400007c45 */ /* 0x000fe20008201000 */
[----:B------:R-:W0:Y:S01]  /*2850*/  MUFU.RCP R2, R5 ;  /* 0x0000000500027308 */ /* 0x000e220000001000 */
[----:B------:R-:W-:-:S03]  /*2860*/  IADD3 R4, PT, PT, R4, UR4, RZ ;  /* 0x0000000404047c10 */ /* 0x000fc6000fffe0ff */
[----:B------:R-:W-:-:S04]  /*2870*/  FADD R0, R0, 0.5 ;  /* 0x3f00000000007421 */ /* 0x000fc80000000000 */
[----:B------:R-:W-:-:S04]  /*2880*/  FFMA R0, R5, -0.5, R0 ;  /* 0xbf00000005007823 */ /* 0x000fc80000000000 */
[----:B------:R-:W-:-:S04]  /*2890*/  FADD R8, R0, R0 ;  /* 0x0000000000087221 */ /* 0x000fc80000000000 */
[----:B------:R-:W2:Y:S01]  /*28a0*/  FCHK P0, R8, R5 ;  /* 0x0000000508007302 */ /* 0x000ea20000000000 */
[----:B01----:R-:W-:-:S04]  /*28b0*/  FFMA R9, -R5, R2, 1 ;  /* 0x3f80000005097423 */ /* 0x003fc80000000102 */
[----:B------:R-:W-:-:S04]  /*28c0*/  FFMA R0, R2, R9, R2 ;  /* 0x0000000902007223 */ /* 0x000fc80000000002 */
[----:B------:R-:W-:-:S04]  /*28d0*/  FFMA R2, R0, R8, RZ ;  /* 0x0000000800027223 */ /* 0x000fc800000000ff */
[----:B------:R-:W-:-:S04]  /*28e0*/  FFMA R9, -R5, R2, R8 ;  /* 0x0000000205097223 */ /* 0x000fc80000000108 */
[----:B------:R-:W-:Y:S01]  /*28f0*/  FFMA R2, R0, R9, R2 ;  /* 0x0000000900027223 */ /* 0x000fe20000000002 */
[----:B--2---:R-:W-:Y:S06]  /*2900*/  @!P0 BRA `(.L_x_46) ;  /* 0x0000000000148947 */ /* 0x004fec0003800000 */
[----:B------:R-:W-:Y:S02]  /*2910*/  MOV R0, R8 ;  /* 0x0000000800007202 */ /* 0x000fe40000000f00 */
[----:B------:R-:W-:Y:S02]  /*2920*/  MOV R9, R5 ;  /* 0x0000000500097202 */ /* 0x000fe40000000f00 */
[----:B------:R-:W-:-:S07]  /*2930*/  MOV R12, 0x2950 ;  /* 0x00002950000c7802 */ /* 0x000fce0000000f00 */
[----:B------:R-:W-:Y:S05]  /*2940*/  CALL.REL.NOINC `($__internal_0_$__cuda_sm3x_div_rn_noftz_f32_slowpath) ;  /* 0x0000000000a87944 */ /* 0x000fea0003c00000 */
[----:B------:R-:W-:-:S07]  /*2950*/  MOV R2, R0 ;  /* 0x0000000000027202 */ /* 0x000fce0000000f00 */
.L_x_46:
        /* <DEDUP_REMOVED lines=17> */
.L_x_48:
[----:B------:R-:W-:Y:S05]  /*2a70*/  BSYNC.RECONVERGENT B2 ;  /* 0x0000000000027941 */ /* 0x000fea0003800200 */
.L_x_47:
        /* <DEDUP_REMOVED lines=15> */
.L_x_50:
[----:B------:R-:W-:Y:S05]  /*2b70*/  BSYNC.RECONVERGENT B2 ;  /* 0x0000000000027941 */ /* 0x000fea0003800200 */
.L_x_49:
[----:B------:R-:W0:Y:S02]  /*2b80*/  LDC.64 R2, c[0x0][0x380] ;  /* 0x0000e000ff027b82 */ /* 0x000e240000000a00 */
[----:B0-----:R-:W-:-:S05]  /*2b90*/  IMAD.WIDE.U32 R4, R4, 0x4, R2 ;  /* 0x0000000404047825 */ /* 0x001fca00078e0002 */
[----:B------:R-:W2:Y:S01]  /*2ba0*/  LDG.E R3, desc[UR8][R4.64] ;  /* 0x0000000804037981 */ /* 0x000ea2000c1e1900 */
[----:B------:R-:W-:-:S04]  /*2bb0*/  FADD R0, R6, R0 ;  /* 0x0000000006007221 */ /* 0x000fc80000000000 */
[----:B--2---:R-:W-:-:S05]  /*2bc0*/  FADD R3, -R0, R3 ;  /* 0x0000000300037221 */ /* 0x004fca0000000100 */
[----:B------:R-:W-:Y:S01]  /*2bd0*/  STG.E desc[UR8][R4.64], R3 ;  /* 0x0000000304007986 */ /* 0x000fe2000c101908 */
[----:B------:R-:W-:Y:S05]  /*2be0*/  EXIT ;  /* 0x000000000000794d */ /* 0x000fea0003800000 */
        .weak           $__internal_0_$__cuda_sm3x_div_rn_noftz_f32_slowpath
        .type           $__internal_0_$__cuda_sm3x_div_rn_noftz_f32_slowpath,@function
        .size           $__internal_0_$__cuda_sm3x_div_rn_noftz_f32_slowpath,(.L_x_63 - $__internal_0_$__cuda_sm3x_div_rn_noftz_f32_slowpath)
$__internal_0_$__cuda_sm3x_div_rn_noftz_f32_slowpath:
[----:B------:R-:W-:Y:S01]  /*2bf0*/  SHF.R.U32.HI R2, RZ, 0x17, R9 ;  /* 0x00000017ff027819 */ /* 0x000fe20000011609 */
[----:B------:R-:W-:Y:S01]  /*2c00*/  BSSY.RECONVERGENT B0, `(.L_x_51) ;  /* 0x0000063000007945 */ /* 0x000fe20003800200 */
[----:B------:R-:W-:Y:S02]  /*2c10*/  SHF.R.U32.HI R19, RZ, 0x17, R0 ;  /* 0x00000017ff137819 */ /* 0x000fe40000011600 */
[----:B------:R-:W-:Y:S02]  /*2c20*/  LOP3.LUT R2, R2, 0xff, RZ, 0xc0, !PT ;  /* 0x000000ff02027812 */ /* 0x000fe400078ec0ff */
[----:B------:R-:W-:Y:S02]  /*2c30*/  LOP3.LUT R19, R19, 0xff, RZ, 0xc0, !PT ;  /* 0x000000ff13137812 */ /* 0x000fe400078ec0ff */
[----:B------:R-:W-:Y:S02]  /*2c40*/  IADD3 R17, PT, PT, R2, -0x1, RZ ;  /* 0xffffffff02117810 */ /* 0x000fe40007ffe0ff */
[----:B------:R-:W-:-:S02]  /*2c50*/  IADD3 R21, PT, PT, R19, -0x1, RZ ;  /* 0xffffffff13157810 */ /* 0x000fc40007ffe0ff */
[----:B------:R-:W-:Y:S02]  /*2c60*/  ISETP.GT.U32.AND P0, PT, R17, 0xfd, PT ;  /* 0x000000fd1100780c */ /* 0x000fe40003f04070 */
[----:B------:R-:W-:Y:S02]  /*2c70*/  MOV R23, R9 ;  /* 0x0000000900177202 */ /* 0x000fe40000000f00 */
[----:B------:R-:W-:-:S13]  /*2c80*/  ISETP.GT.U32.OR P0, PT, R21, 0xfd, P0 ;  /* 0x000000fd1500780c */ /* 0x000fda0000704470 */
[----:B------:R-:W-:Y:S01]  /*2c90*/  @!P0 MOV R13, RZ ;  /* 0x000000ff000d8202 */ /* 0x000fe20000000f00 */
[----:B------:R-:W-:Y:S06]  /*2ca0*/  @!P0 BRA `(.L_x_52) ;  /* 0x00000000005c8947 */ /* 0x000fec0003800000 */
[----:B------:R-:W-:Y:S02]  /*2cb0*/  FSETP.GTU.FTZ.AND P0, PT, |R0|, +INF , PT ;  /* 0x7f8000000000780b */ /* 0x000fe40003f1c200 */
[----:B------:R-:W-:-:S04]  /*2cc0*/  FSETP.GTU.FTZ.AND P1, PT, |R9|, +INF , PT ;  /* 0x7f8000000900780b */ /* 0x000fc80003f3c200 */
[----:B------:R-:W-:-:S13]  /*2cd0*/  PLOP3.LUT P0, PT, P0, P1, PT, 0xf8, 0x8f ;  /* 0x00000000008f781c */ /* 0x000fda0000703f70 */
[----:B------:R-:W-:Y:S05]  /*2ce0*/  @P0 BRA `(.L_x_53) ;  /* 0x00000004004c0947 */ /* 0x000fea0003800000 */
[----:B------:R-:W-:-:S13]  /*2cf0*/  LOP3.LUT P0, RZ, R23, 0x7fffffff, R0, 0xc8, !PT ;  /* 0x7fffffff17ff7812 */ /* 0x000fda000780c800 */
[----:B------:R-:W-:Y:S05]  /*2d00*/  @!P0 BRA `(.L_x_54) ;  /* 0x00000004003c8947 */ /* 0x000fea0003800000 */
[C---:B------:R-:W-:Y:S02]  /*2d10*/  FSETP.NEU.FTZ.AND P2, PT, |R0|.reuse, +INF , PT ;  /* 0x7f8000000000780b */ /* 0x040fe40003f5d200 */
[----:B------:R-:W-:Y:S02]  /*2d20*/  FSETP.NEU.FTZ.AND P1, PT, |R9|, +INF , PT ;  /* 0x7f8000000900780b */ /* 0x000fe40003f3d200 */
[----:B------:R-:W-:-:S11]  /*2d30*/  FSETP.NEU.FTZ.AND P0, PT, |R0|, +INF , PT ;  /* 0x7f8000000000780b */ /* 0x000fd60003f1d200 */
[----:B------:R-:W-:Y:S05]  /*2d40*/  @!P1 BRA !P2, `(.L_x_54) ;  /* 0x00000004002c9947 */ /* 0x000fea0005000000 */
[----:B------:R-:W-:-:S04]  /*2d50*/  LOP3.LUT P2, RZ, R0, 0x7fffffff, RZ, 0xc0, !PT ;  /* 0x7fffffff00ff7812 */ /* 0x000fc8000784c0ff */
[----:B------:R-:W-:-:S13]  /*2d60*/  PLOP3.LUT P1, PT, P1, P2, PT, 0x2f, 0xf2 ;  /* 0x0000000000f2781c */ /* 0x000fda0000f24577 */
[----:B------:R-:W-:Y:S05]  /*2d70*/  @P1 BRA `(.L_x_55) ;  /* 0x0000000400181947 */ /* 0x000fea0003800000 */
[----:B------:R-:W-:-:S04]  /*2d80*/  LOP3.LUT P1, RZ, R23, 0x7fffffff, RZ, 0xc0, !PT ;  /* 0x7fffffff17ff7812 */ /* 0x000fc8000782c0ff */
[----:B------:R-:W-:-:S13]  /*2d90*/  PLOP3.LUT P0, PT, P0, P1, PT, 0x2f, 0xf2 ;  /* 0x0000000000f2781c */ /* 0x000fda0000702577 */
[----:B------:R-:W-:Y:S05]  /*2da0*/  @P0 BRA `(.L_x_56) ;  /* 0x0000000400000947 */ /* 0x000fea0003800000 */
[----:B------:R-:W-:Y:S02]  /*2db0*/  ISETP.GE.AND P0, PT, R21, RZ, PT ;  /* 0x000000ff1500720c */ /* 0x000fe40003f06270 */
[----:B------:R-:W-:-:S11]  /*2dc0*/  ISETP.GE.AND P1, PT, R17, RZ, PT ;  /* 0x000000ff1100720c */ /* 0x000fd60003f26270 */
[----:B------:R-:W-:Y:S01]  /*2dd0*/  @P0 MOV R13, RZ ;  /* 0x000000ff000d0202 */ /* 0x000fe20000000f00 */
[----:B------:R-:W-:Y:S01]  /*2de0*/  @!P0 FFMA R0, R0, 1.84467440737095516160e+19, RZ ;  /* 0x5f80000000008823 */ /* 0x000fe200000000ff */
[----:B------:R-:W-:Y:S01]  /*2df0*/  @!P0 MOV R13, 0xffffffc0 ;  /* 0xffffffc0000d8802 */ /* 0x000fe20000000f00 */
[----:B------:R-:W-:-:S03]  /*2e00*/  @!P1 FFMA R23, R9, 1.84467440737095516160e+19, RZ ;  /* 0x5f80000009179823 */ /* 0x000fc600000000ff */
[----:B------:R-:W-:-:S07]  /*2e10*/  @!P1 IADD3 R13, PT, PT, R13, 0x40, RZ ;  /* 0x000000400d0d9810 */ /* 0x000fce0007ffe0ff */
.L_x_52:
[----:B------:R-:W-:Y:S01]  /*2e20*/  LEA R26, R2, 0xc0800000, 0x17 ;  /* 0xc0800000021a7811 */ /* 0x000fe200078eb8ff */
[----:B------:R-:W-:Y:S01]  /*2e30*/  BSSY.RECONVERGENT B1, `(.L_x_57) ;  /* 0x0000036000017945 */ /* 0x000fe20003800200 */
[----:B------:R-:W-:Y:S02]  /*2e40*/  IADD3 R19, PT, PT, R19, -0x7f, RZ ;  /* 0xffffff8113137810 */ /* 0x000fe40007ffe0ff */
[----:B------:R-:W-:-:S03]  /*2e50*/  IADD3 R26, PT, PT, -R26, R23, RZ ;  /* 0x000000171a1a7210 */ /* 0x000fc60007ffe1ff */
[C---:B------:R-:W-:Y:S01]  /*2e60*/  IMAD R0, R19.reuse, -0x800000, R0 ;  /* 0xff80000013007824 */ /* 0x040fe200078e0200 */
[----:B------:R0:W1:Y:S01]  /*2e70*/  MUFU.RCP R24, R26 ;  /* 0x0000001a00187308 */ /* 0x0000620000001000 */
[----:B------:R-:W-:Y:S01]  /*2e80*/  FADD.FTZ R17, -R26, -RZ ;  /* 0x800000ff1a117221 */ /* 0x000fe20000010100 */
[----:B0-----:R-:W-:-:S04]  /*2e90*/  IADD3 R26, PT, PT, R19, 0x7f, -R2 ;  /* 0x0000007f131a7810 */ /* 0x001fc80007ffe802 */
[----:B------:R-:W-:Y:S01]  /*2ea0*/  IADD3 R13, PT, PT, R26, R13, RZ ;  /* 0x0000000d1a0d7210 */ /* 0x000fe20007ffe0ff */
[----:B-1----:R-:W-:-:S04]  /*2eb0*/  FFMA R21, R24, R17, 1 ;  /* 0x3f80000018157423 */ /* 0x002fc80000000011 */
[----:B------:R-:W-:-:S04]  /*2ec0*/  FFMA R21, R24, R21, R24 ;  /* 0x0000001518157223 */ /* 0x000fc80000000018 */
[----:B------:R-:W-:-:S04]  /*2ed0*/  FFMA R24, R0, R21, RZ ;  /* 0x0000001500187223 */ /* 0x000fc800000000ff */
[----:B------:R-:W-:-:S04]  /*2ee0*/  FFMA R23, R17, R24, R0 ;  /* 0x0000001811177223 */ /* 0x000fc80000000000 */
[----:B------:R-:W-:-:S04]  /*2ef0*/  FFMA R24, R21, R23, R24 ;  /* 0x0000001715187223 */ /* 0x000fc80000000018 */
[----:B------:R-:W-:-:S04]  /*2f00*/  FFMA R17, R17, R24, R0 ;  /* 0x0000001811117223 */ /* 0x000fc80000000000 */
[----:B------:R-:W-:-:S05]  /*2f10*/  FFMA R0, R21, R17, R24 ;  /* 0x0000001115007223 */ /* 0x000fca0000000018 */
[----:B------:R-:W-:-:S04]  /*2f20*/  SHF.R.U32.HI R2, RZ, 0x17, R0 ;  /* 0x00000017ff027819 */ /* 0x000fc80000011600 */
[----:B------:R-:W-:-:S04]  /*2f30*/  LOP3.LUT R2, R2, 0xff, RZ, 0xc0, !PT ;  /* 0x000000ff02027812 */ /* 0x000fc800078ec0ff */
[----:B------:R-:W-:-:S04]  /*2f40*/  IADD3 R2, PT, PT, R2, R13, RZ ;  /* 0x0000000d02027210 */ /* 0x000fc80007ffe0ff */
[----:B------:R-:W-:-:S04]  /*2f50*/  IADD3 R19, PT, PT, R2, -0x1, RZ ;  /* 0xffffffff02137810 */ /* 0x000fc80007ffe0ff */
[----:B------:R-:W-:-:S13]  /*2f60*/  ISETP.GE.U32.AND P0, PT, R19, 0xfe, PT ;  /* 0x000000fe1300780c */ /* 0x000fda0003f06070 */
[----:B------:R-:W-:Y:S05]  /*2f70*/  @!P0 BRA `(.L_x_58) ;  /* 0x0000000000808947 */ /* 0x000fea0003800000 */
[----:B------:R-:W-:-:S13]  /*2f80*/  ISETP.GT.AND P0, PT, R2, 0xfe, PT ;  /* 0x000000fe0200780c */ /* 0x000fda0003f04270 */
[----:B------:R-:W-:Y:S05]  /*2f90*/  @P0 BRA `(.L_x_59) ;  /* 0x00000000006c0947 */ /* 0x000fea0003800000 */
[----:B------:R-:W-:-:S13]  /*2fa0*/  ISETP.GE.AND P0, PT, R2, 0x1, PT ;  /* 0x000000010200780c */ /* 0x000fda0003f06270 */
[----:B------:R-:W-:Y:S05]  /*2fb0*/  @P0 BRA `(.L_x_60) ;  /* 0x0000000000740947 */ /* 0x000fea0003800000 */
[----:B------:R-:W-:Y:S02]  /*2fc0*/  ISETP.GE.AND P0, PT, R2, -0x18, PT ;  /* 0xffffffe80200780c */ /* 0x000fe40003f06270 */
[----:B------:R-:W-:-:S11]  /*2fd0*/  LOP3.LUT R0, R0, 0x80000000, RZ, 0xc0, !PT ;  /* 0x8000000000007812 */ /* 0x000fd600078ec0ff */
[----:B------:R-:W-:Y:S05]  /*2fe0*/  @!P0 BRA `(.L_x_60) ;  /* 0x0000000000688947 */ /* 0x000fea0003800000 */
[CCC-:B------:R-:W-:Y:S01]  /*2ff0*/  FFMA.RZ R13, R21.reuse, R17.reuse, R24.reuse ;  /* 0x00000011150d7223 */ /* 0x1c0fe2000000c018 */
[CCC-:B------:R-:W-:Y:S01]  /*3000*/  FFMA.RP R19, R21.reuse, R17.reuse, R24.reuse ;  /* 0x0000001115137223 */ /* 0x1c0fe20000008018 */
[----:B------:R-:W-:Y:S01]  /*3010*/  FFMA.RM R24, R21, R17, R24 ;  /* 0x0000001115187223 */ /* 0x000fe20000004018 */
[C---:B------:R-:W-:Y:S02]  /*3020*/  IADD3 R17, PT, PT, R2.reuse, 0x20, RZ ;  /* 0x0000002002117810 */ /* 0x040fe40007ffe0ff */
[----:B------:R-:W-:Y:S02]  /*3030*/  LOP3.LUT R13, R13, 0x7fffff, RZ, 0xc0, !PT ;  /* 0x007fffff0d0d7812 */ /* 0x000fe400078ec0ff */
[C---:B------:R-:W-:Y:S02]  /*3040*/  ISETP.NE.AND P2, PT, R2.reuse, RZ, PT ;  /* 0x000000ff0200720c */ /* 0x040fe40003f45270 */
[----:B------:R-:W-:Y:S02]  /*3050*/  LOP3.LUT R26, R13, 0x800000, RZ, 0xfc, !PT ;  /* 0x008000000d1a7812 */ /* 0x000fe400078efcff */
[----:B------:R-:W-:-:S02]  /*3060*/  ISETP.NE.AND P1, PT, R2, RZ, PT ;  /* 0x000000ff0200720c */ /* 0x000fc40003f25270 */
[----:B------:R-:W-:Y:S02]  /*3070*/  IADD3 R2, PT, PT, -R2, RZ, RZ ;  /* 0x000000ff02027210 */ /* 0x000fe40007ffe1ff */
[----:B------:R-:W-:Y:S02]  /*3080*/  SHF.L.U32 R17, R26, R17, RZ ;  /* 0x000000111a117219 */ /* 0x000fe400000006ff */
[----:B------:R-:W-:Y:S02]  /*3090*/  FSETP.NEU.FTZ.AND P0, PT, R19, R24, PT ;  /* 0x000000181300720b */ /* 0x000fe40003f1d000 */
[----:B------:R-:W-:Y:S02]  /*30a0*/  SEL R13, R2, RZ, P2 ;  /* 0x000000ff020d7207 */ /* 0x000fe40001000000 */
[----:B------:R-:W-:Y:S02]  /*30b0*/  ISETP.NE.AND P1, PT, R17, RZ, P1 ;  /* 0x000000ff1100720c */ /* 0x000fe40000f25270 */
[----:B------:R-:W-:-:S02]  /*30c0*/  SHF.R.U32.HI R17, RZ, R13, R26 ;  /* 0x0000000dff117219 */ /* 0x000fc4000001161a */
[----:B------:R-:W-:Y:S02]  /*30d0*/  PLOP3.LUT P0, PT, P0, P1, PT, 0xf8, 0x8f ;  /* 0x00000000008f781c */ /* 0x000fe40000703f70 */
[----:B------:R-:W-:Y:S02]  /*30e0*/  SHF.R.U32.HI R13, RZ, 0x1, R17 ;  /* 0x00000001ff0d7819 */ /* 0x000fe40000011611 */
[----:B------:R-:W-:-:S04]  /*30f0*/  SEL R2, RZ, 0x1, !P0 ;  /* 0x00000001ff027807 */ /* 0x000fc80004000000 */
[----:B------:R-:W-:-:S04]  /*3100*/  LOP3.LUT R2, R2, 0x1, R13, 0xf8, !PT ;  /* 0x0000000102027812 */ /* 0x000fc800078ef80d */
[----:B------:R-:W-:-:S04]  /*3110*/  LOP3.LUT R2, R2, R17, RZ, 0xc0, !PT ;  /* 0x0000001102027212 */ /* 0x000fc800078ec0ff */
[----:B------:R-:W-:-:S04]  /*3120*/  IADD3 R13, PT, PT, R13, R2, RZ ;  /* 0x000000020d0d7210 */ /* 0x000fc80007ffe0ff */
[----:B------:R-:W-:Y:S01]  /*3130*/  LOP3.LUT R0, R13, R0, RZ, 0xfc, !PT ;  /* 0x000000000d007212 */ /* 0x000fe200078efcff */
[----:B------:R-:W-:Y:S06]  /*3140*/  BRA `(.L_x_60) ;  /* 0x0000000000107947 */ /* 0x000fec0003800000 */
.L_x_59:
[----:B------:R-:W-:-:S04]  /*3150*/  LOP3.LUT R0, R0, 0x80000000, RZ, 0xc0, !PT ;  /* 0x8000000000007812 */ /* 0x000fc800078ec0ff */
[----:B------:R-:W-:Y:S01]  /*3160*/  LOP3.LUT R0, R0, 0x7f800000, RZ, 0xfc, !PT ;  /* 0x7f80000000007812 */ /* 0x000fe200078efcff */
[----:B------:R-:W-:Y:S06]  /*3170*/  BRA `(.L_x_60) ;  /* 0x0000000000047947 */ /* 0x000fec0003800000 */
.L_x_58:
[----:B------:R-:W-:-:S07]  /*3180*/  LEA R0, R13, R0, 0x17 ;  /* 0x000000000d007211 */ /* 0x000fce00078eb8ff */
.L_x_60:
[----:B------:R-:W-:Y:S05]  /*3190*/  BSYNC.RECONVERGENT B1 ;  /* 0x0000000000017941 */ /* 0x000fea0003800200 */
.L_x_57:
[----:B------:R-:W-:Y:S05]  /*31a0*/  BRA `(.L_x_61) ;  /* 0x0000000000207947 */ /* 0x000fea0003800000 */
.L_x_56:
[----:B------:R-:W-:-:S04]  /*31b0*/  LOP3.LUT R0, R23, 0x80000000, R0, 0x48, !PT ;  /* 0x8000000017007812 */ /* 0x000fc800078e4800 */
[----:B------:R-:W-:Y:S01]  /*31c0*/  LOP3.LUT R0, R0, 0x7f800000, RZ, 0xfc, !PT ;  /* 0x7f80000000007812 */ /* 0x000fe200078efcff */
[----:B------:R-:W-:Y:S06]  /*31d0*/  BRA `(.L_x_61) ;  /* 0x0000000000147947 */ /* 0x000fec0003800000 */
.L_x_55:
[----:B------:R-:W-:Y:S01]  /*31e0*/  LOP3.LUT R0, R23, 0x80000000, R0, 0x48, !PT ;  /* 0x8000000017007812 */ /* 0x000fe200078e4800 */
[----:B------:R-:W-:Y:S06]  /*31f0*/  BRA `(.L_x_61) ;  /* 0x00000000000c7947 */ /* 0x000fec0003800000 */
.L_x_54:
[----:B------:R-:W0:Y:S01]  /*3200*/  MUFU.RSQ R0, -QNAN ;  /* 0xffc0000000007908 */ /* 0x000e220000001400 */
[----:B------:R-:W-:Y:S05]  /*3210*/  BRA `(.L_x_61) ;  /* 0x0000000000047947 */ /* 0x000fea0003800000 */
.L_x_53:
[----:B------:R-:W-:-:S07]  /*3220*/  FADD.FTZ R0, R0, R9 ;  /* 0x0000000900007221 */ /* 0x000fce0000010000 */
.L_x_61:
[----:B------:R-:W-:Y:S05]  /*3230*/  BSYNC.RECONVERGENT B0 ;  /* 0x0000000000007941 */ /* 0x000fea0003800200 */
.L_x_51:
[----:B------:R-:W-:-:S04]  /*3240*/  HFMA2 R13, -RZ, RZ, 0, 0 ;  /* 0x00000000ff0d7431 */ /* 0x000fc800000001ff */
[----:B0-----:R-:W-:Y:S05]  /*3250*/  RET.REL.NODEC R12 `(_Z19normalize_chebyshevPfiii) ;  /* 0xffffffcc0c687950 */ /* 0x001fea0003c3ffff */
.L_x_62:
[----:B------:R-:W-:-:S00]  /*3260*/  BRA `(.L_x_62) ;  /* 0xfffffffc00fc7947 */ /* 0x000fc0000383ffff */
[----:B------:R-:W-:-:S00]  /*3270*/  NOP ;  /* 0x0000000000007918 */ /* 0x000fc00000000000 */
        /* <DEDUP_REMOVED lines=8> */
.L_x_63:


//--------------------- .nv.shared.reserved.0     --------------------------
	.section	.nv.shared.reserved.0,"aw",@nobits
	.weak		__nv_reservedSMEM_offset_0_alias
	.size		__nv_reservedSMEM_offset_0_alias, 0, 64
	.other		__nv_reservedSMEM_offset_0_alias,@"STO_CUDA_RESERVED_SHARED STV_DEFAULT"
__nv_reservedSMEM_offset_0_alias:
	.zero		0
	.zero		64


//--------------------- .nv.constant0._Z19normalize_chebyshevPfiii --------------------------
	.section	.nv.constant0._Z19normalize_chebyshevPfiii,"a",@progbits
	.sectionflags	@""
	.align	4
.nv.constant0._Z19normalize_chebyshevPfiii:
	.zero		916


//--------------------- SYMBOLS --------------------------

	.type		.nv.reservedSmem.offset0,@object
	.size		.nv.reservedSmem.offset0,0x4
